//
// Generated by NVIDIA NVVM Compiler
//
// Compiler Build ID: CL-36424714
// Cuda compilation tools, release 13.0, V13.0.88
// Based on NVVM 20.0.0
//

.version 9.0
.target sm_100
.address_size 64

	// .globl	_Z5habs2Pf14__nv_bfloat162
.global .align 4 .b8 __cudart_i2opi_f[24] = {65, 144, 67, 60, 153, 149, 98, 219, 192, 221, 52, 245, 209, 87, 39, 252, 41, 21, 68, 78, 110, 131, 249, 162};

.visible .entry _Z5habs2Pf14__nv_bfloat162(
	.param .u64 .ptr .align 1 _Z5habs2Pf14__nv_bfloat162_param_0,
	.param .align 4 .b8 _Z5habs2Pf14__nv_bfloat162_param_1[4]
)
{
	.reg .b16 	%rs<3>;
	.reg .b32 	%r<3>;
	.reg .b32 	%f<3>;
	.reg .b64 	%rd<3>;

	ld.param.u64 	%rd1, [_Z5habs2Pf14__nv_bfloat162_param_0];
	cvta.to.global.u64 	%rd2, %rd1;
	ld.param.u32 	%r2, [_Z5habs2Pf14__nv_bfloat162_param_1];
	// begin inline asm
	{abs.bf16x2 %r1,%r2;
}
	// end inline asm
	mov.b32 	{%rs1, %rs2}, %r1;
	// begin inline asm
	{ cvt.f32.bf16 %f1, %rs1;}

	// end inline asm
	st.global.f32 	[%rd2], %f1;
	// begin inline asm
	{ cvt.f32.bf16 %f2, %rs2;}

	// end inline asm
	st.global.f32 	[%rd2+4], %f2;
	ret;

}
	// .globl	_Z5hfma2Pf14__nv_bfloat162S0_S0_
.visible .entry _Z5hfma2Pf14__nv_bfloat162S0_S0_(
	.param .u64 .ptr .align 1 _Z5hfma2Pf14__nv_bfloat162S0_S0__param_0,
	.param .align 4 .b8 _Z5hfma2Pf14__nv_bfloat162S0_S0__param_1[4],
	.param .align 4 .b8 _Z5hfma2Pf14__nv_bfloat162S0_S0__param_2[4],
	.param .align 4 .b8 _Z5hfma2Pf14__nv_bfloat162S0_S0__param_3[4]
)
{
	.reg .b16 	%rs<3>;
	.reg .b32 	%r<5>;
	.reg .b32 	%f<3>;
	.reg .b64 	%rd<3>;

	ld.param.u64 	%rd1, [_Z5hfma2Pf14__nv_bfloat162S0_S0__param_0];
	cvta.to.global.u64 	%rd2, %rd1;
	ld.param.u32 	%r2, [_Z5hfma2Pf14__nv_bfloat162S0_S0__param_1];
	ld.param.u32 	%r3, [_Z5hfma2Pf14__nv_bfloat162S0_S0__param_2];
	ld.param.u32 	%r4, [_Z5hfma2Pf14__nv_bfloat162S0_S0__param_3];
	// begin inline asm
	{fma.rn.bf16x2 %r1,%r2,%r3,%r4;
}
	// end inline asm
	mov.b32 	{%rs1, %rs2}, %r1;
	// begin inline asm
	{ cvt.f32.bf16 %f1, %rs1;}

	// end inline asm
	st.global.f32 	[%rd2], %f1;
	// begin inline asm
	{ cvt.f32.bf16 %f2, %rs2;}

	// end inline asm
	st.global.f32 	[%rd2+4], %f2;
	ret;

}
	// .globl	_Z10hfma2_reluPf14__nv_bfloat162S0_S0_
.visible .entry _Z10hfma2_reluPf14__nv_bfloat162S0_S0_(
	.param .u64 .ptr .align 1 _Z10hfma2_reluPf14__nv_bfloat162S0_S0__param_0,
	.param .align 4 .b8 _Z10hfma2_reluPf14__nv_bfloat162S0_S0__param_1[4],
	.param .align 4 .b8 _Z10hfma2_reluPf14__nv_bfloat162S0_S0__param_2[4],
	.param .align 4 .b8 _Z10hfma2_reluPf14__nv_bfloat162S0_S0__param_3[4]
)
{
	.reg .b16 	%rs<3>;
	.reg .b32 	%r<5>;
	.reg .b32 	%f<3>;
	.reg .b64 	%rd<3>;

	ld.param.u64 	%rd1, [_Z10hfma2_reluPf14__nv_bfloat162S0_S0__param_0];
	cvta.to.global.u64 	%rd2, %rd1;
	ld.param.u32 	%r2, [_Z10hfma2_reluPf14__nv_bfloat162S0_S0__param_1];
	ld.param.u32 	%r3, [_Z10hfma2_reluPf14__nv_bfloat162S0_S0__param_2];
	ld.param.u32 	%r4, [_Z10hfma2_reluPf14__nv_bfloat162S0_S0__param_3];
	// begin inline asm
	{ fma.rn.relu.bf16x2 %r1,%r2,%r3,%r4;
}
	// end inline asm
	mov.b32 	{%rs1, %rs2}, %r1;
	// begin inline asm
	{ cvt.f32.bf16 %f1, %rs1;}

	// end inline asm
	st.global.f32 	[%rd2], %f1;
	// begin inline asm
	{ cvt.f32.bf16 %f2, %rs2;}

	// end inline asm
	st.global.f32 	[%rd2+4], %f2;
	ret;

}
	// .globl	_Z9hfma2_satPf14__nv_bfloat162S0_S0_
.visible .entry _Z9hfma2_satPf14__nv_bfloat162S0_S0_(
	.param .u64 .ptr .align 1 _Z9hfma2_satPf14__nv_bfloat162S0_S0__param_0,
	.param .align 4 .b8 _Z9hfma2_satPf14__nv_bfloat162S0_S0__param_1[4],
	.param .align 4 .b8 _Z9hfma2_satPf14__nv_bfloat162S0_S0__param_2[4],
	.param .align 4 .b8 _Z9hfma2_satPf14__nv_bfloat162S0_S0__param_3[4]
)
{
	.reg .b16 	%rs<3>;
	.reg .b32 	%r<5>;
	.reg .b32 	%f<3>;
	.reg .b64 	%rd<3>;

	ld.param.u64 	%rd1, [_Z9hfma2_satPf14__nv_bfloat162S0_S0__param_0];
	cvta.to.global.u64 	%rd2, %rd1;
	ld.param.u32 	%r2, [_Z9hfma2_satPf14__nv_bfloat162S0_S0__param_1];
	ld.param.u32 	%r3, [_Z9hfma2_satPf14__nv_bfloat162S0_S0__param_2];
	ld.param.u32 	%r4, [_Z9hfma2_satPf14__nv_bfloat162S0_S0__param_3];
	// begin inline asm
	{ .reg .b32 f, one, zero;
  mov.b32 one, 0x3f803f80U;
  mov.b32 zero, 0;
  fma.rn.bf16x2 f, %r2, %r3, %r4;
  max.bf16x2 f, f, zero;
  min.bf16x2 %r1, f, one;
}
	// end inline asm
	mov.b32 	{%rs1, %rs2}, %r1;
	// begin inline asm
	{ cvt.f32.bf16 %f1, %rs1;}

	// end inline asm
	st.global.f32 	[%rd2], %f1;
	// begin inline asm
	{ cvt.f32.bf16 %f2, %rs2;}

	// end inline asm
	st.global.f32 	[%rd2+4], %f2;
	ret;

}
	// .globl	_Z7hisnan2Pf14__nv_bfloat162
.visible .entry _Z7hisnan2Pf14__nv_bfloat162(
	.param .u64 .ptr .align 1 _Z7hisnan2Pf14__nv_bfloat162_param_0,
	.param .align 4 .b8 _Z7hisnan2Pf14__nv_bfloat162_param_1[4]
)
{
	.reg .b16 	%rs<3>;
	.reg .b32 	%r<3>;
	.reg .b32 	%f<3>;
	.reg .b64 	%rd<3>;

	ld.param.u64 	%rd1, [_Z7hisnan2Pf14__nv_bfloat162_param_0];
	cvta.to.global.u64 	%rd2, %rd1;
	ld.param.u32 	%r2, [_Z7hisnan2Pf14__nv_bfloat162_param_1];
	// begin inline asm
	{set.nan.bf16x2.bf16x2 %r1,%r2,%r2;
}
	// end inline asm
	mov.b32 	{%rs1, %rs2}, %r1;
	// begin inline asm
	{ cvt.f32.bf16 %f1, %rs1;}

	// end inline asm
	st.global.f32 	[%rd2], %f1;
	// begin inline asm
	{ cvt.f32.bf16 %f2, %rs2;}

	// end inline asm
	st.global.f32 	[%rd2+4], %f2;
	ret;

}
	// .globl	_Z5hmax2Pf14__nv_bfloat162S0_
.visible .entry _Z5hmax2Pf14__nv_bfloat162S0_(
	.param .u64 .ptr .align 1 _Z5hmax2Pf14__nv_bfloat162S0__param_0,
	.param .align 4 .b8 _Z5hmax2Pf14__nv_bfloat162S0__param_1[4],
	.param .align 4 .b8 _Z5hmax2Pf14__nv_bfloat162S0__param_2[4]
)
{
	.reg .b16 	%rs<3>;
	.reg .b32 	%r<4>;
	.reg .b32 	%f<3>;
	.reg .b64 	%rd<3>;

	ld.param.u64 	%rd1, [_Z5hmax2Pf14__nv_bfloat162S0__param_0];
	cvta.to.global.u64 	%rd2, %rd1;
	ld.param.u32 	%r2, [_Z5hmax2Pf14__nv_bfloat162S0__param_1];
	ld.param.u32 	%r3, [_Z5hmax2Pf14__nv_bfloat162S0__param_2];
	// begin inline asm
	{ max.bf16x2 %r1,%r2,%r3;
}
	// end inline asm
	mov.b32 	{%rs1, %rs2}, %r1;
	// begin inline asm
	{ cvt.f32.bf16 %f1, %rs1;}

	// end inline asm
	st.global.f32 	[%rd2], %f1;
	// begin inline asm
	{ cvt.f32.bf16 %f2, %rs2;}

	// end inline asm
	st.global.f32 	[%rd2+4], %f2;
	ret;

}
	// .globl	_Z5hmin2Pf14__nv_bfloat162S0_
.visible .entry _Z5hmin2Pf14__nv_bfloat162S0_(
	.param .u64 .ptr .align 1 _Z5hmin2Pf14__nv_bfloat162S0__param_0,
	.param .align 4 .b8 _Z5hmin2Pf14__nv_bfloat162S0__param_1[4],
	.param .align 4 .b8 _Z5hmin2Pf14__nv_bfloat162S0__param_2[4]
)
{
	.reg .b16 	%rs<3>;
	.reg .b32 	%r<4>;
	.reg .b32 	%f<3>;
	.reg .b64 	%rd<3>;

	ld.param.u64 	%rd1, [_Z5hmin2Pf14__nv_bfloat162S0__param_0];
	cvta.to.global.u64 	%rd2, %rd1;
	ld.param.u32 	%r2, [_Z5hmin2Pf14__nv_bfloat162S0__param_1];
	ld.param.u32 	%r3, [_Z5hmin2Pf14__nv_bfloat162S0__param_2];
	// begin inline asm
	{ min.bf16x2 %r1,%r2,%r3;
}
	// end inline asm
	mov.b32 	{%rs1, %rs2}, %r1;
	// begin inline asm
	{ cvt.f32.bf16 %f1, %rs1;}

	// end inline asm
	st.global.f32 	[%rd2], %f1;
	// begin inline asm
	{ cvt.f32.bf16 %f2, %rs2;}

	// end inline asm
	st.global.f32 	[%rd2+4], %f2;
	ret;

}
	// .globl	_Z7_h2ceilPf14__nv_bfloat162
.visible .entry _Z7_h2ceilPf14__nv_bfloat162(
	.param .u64 .ptr .align 1 _Z7_h2ceilPf14__nv_bfloat162_param_0,
	.param .align 4 .b8 _Z7_h2ceilPf14__nv_bfloat162_param_1[4]
)
{
	.reg .b16 	%rs<7>;
	.reg .b32 	%r<2>;
	.reg .b32 	%f<3>;
	.reg .b64 	%rd<3>;

	ld.param.u32 	%r1, [_Z7_h2ceilPf14__nv_bfloat162_param_1];
	mov.b32 	{%rs2, %rs4}, %r1;
	ld.param.u64 	%rd1, [_Z7_h2ceilPf14__nv_bfloat162_param_0];
	cvta.to.global.u64 	%rd2, %rd1;
	// begin inline asm
	cvt.rpi.bf16.bf16 %rs1, %rs2;
	// end inline asm
	// begin inline asm
	cvt.rpi.bf16.bf16 %rs3, %rs4;
	// end inline asm
	// begin inline asm
	{ cvt.f32.bf16 %f1, %rs1;}

	// end inline asm
	st.global.f32 	[%rd2], %f1;
	// begin inline asm
	{ cvt.f32.bf16 %f2, %rs3;}

	// end inline asm
	st.global.f32 	[%rd2+4], %f2;
	ret;

}
	// .globl	_Z6_h2cosPf14__nv_bfloat162
.visible .entry _Z6_h2cosPf14__nv_bfloat162(
	.param .u64 .ptr .align 1 _Z6_h2cosPf14__nv_bfloat162_param_0,
	.param .align 4 .b8 _Z6_h2cosPf14__nv_bfloat162_param_1[4]
)
{
	.local .align 4 .b8 	__local_depot8[28];
	.reg .b64 	%SP;
	.reg .b64 	%SPL;
	.reg .pred 	%p<17>;
	.reg .b16 	%rs<13>;
	.reg .b32 	%r<84>;
	.reg .b32 	%f<59>;
	.reg .b64 	%rd<41>;
	.reg .b64 	%fd<5>;

	mov.u64 	%SPL, __local_depot8;
	ld.param.u64 	%rd16, [_Z6_h2cosPf14__nv_bfloat162_param_0];
	add.u64 	%rd1, %SPL, 0;
	ld.param.u32 	%r30, [_Z6_h2cosPf14__nv_bfloat162_param_1];
	// begin inline asm
	{.reg .b16 low,high;
 mov.b32 {low,high}, %r30;
 mov.b16 %rs3, low;}
	// end inline asm
	// begin inline asm
	{.reg .b16 low,high;
 mov.b32 {low,high}, %r30;
 mov.b16 %rs4, high;}
	// end inline asm
	// begin inline asm
	{ cvt.f32.bf16 %f13, %rs3;}

	// end inline asm
	mul.f32 	%f14, %f13, 0f3F22F983;
	cvt.rni.s32.f32 	%r79, %f14;
	cvt.rn.f32.s32 	%f15, %r79;
	fma.rn.f32 	%f16, %f15, 0fBFC90FDA, %f13;
	fma.rn.f32 	%f17, %f15, 0fB3A22168, %f16;
	fma.rn.f32 	%f57, %f15, 0fA7C234C5, %f17;
	abs.f32 	%f3, %f13;
	setp.ltu.f32 	%p1, %f3, 0f47CE4780;
	@%p1 bra 	$L__BB8_8;
	setp.neu.f32 	%p2, %f3, 0f7F800000;
	@%p2 bra 	$L__BB8_3;
	mov.f32 	%f20, 0f00000000;
	mul.rn.f32 	%f57, %f13, %f20;
	mov.b32 	%r79, 0;
	bra.uni 	$L__BB8_8;
$L__BB8_3:
	mov.b32 	%r2, %f13;
	shl.b32 	%r32, %r2, 8;
	or.b32  	%r3, %r32, -2147483648;
	mov.b64 	%rd37, 0;
	mov.b32 	%r76, 0;
	mov.u64 	%rd35, __cudart_i2opi_f;
	mov.u64 	%rd36, %rd1;
$L__BB8_4:
	.pragma "nounroll";
	ld.global.nc.u32 	%r33, [%rd35];
	mad.wide.u32 	%rd20, %r33, %r3, %rd37;
	shr.u64 	%rd37, %rd20, 32;
	st.local.u32 	[%rd36], %rd20;
	add.s32 	%r76, %r76, 1;
	add.s64 	%rd36, %rd36, 4;
	add.s64 	%rd35, %rd35, 4;
	setp.ne.s32 	%p3, %r76, 6;
	@%p3 bra 	$L__BB8_4;
	shr.u32 	%r34, %r2, 23;
	st.local.u32 	[%rd1+24], %rd37;
	and.b32  	%r6, %r34, 31;
	and.b32  	%r35, %r34, 224;
	add.s32 	%r36, %r35, -128;
	shr.u32 	%r37, %r36, 5;
	mul.wide.u32 	%rd21, %r37, 4;
	sub.s64 	%rd8, %rd1, %rd21;
	ld.local.u32 	%r77, [%rd8+24];
	ld.local.u32 	%r78, [%rd8+20];
	setp.eq.s32 	%p4, %r6, 0;
	@%p4 bra 	$L__BB8_7;
	shf.l.wrap.b32 	%r77, %r78, %r77, %r6;
	ld.local.u32 	%r38, [%rd8+16];
	shf.l.wrap.b32 	%r78, %r38, %r78, %r6;
$L__BB8_7:
	shr.u32 	%r39, %r77, 30;
	shf.l.wrap.b32 	%r40, %r78, %r77, 2;
	shl.b32 	%r41, %r78, 2;
	shr.u32 	%r42, %r40, 31;
	add.s32 	%r43, %r42, %r39;
	neg.s32 	%r44, %r43;
	setp.lt.s32 	%p5, %r2, 0;
	selp.b32 	%r79, %r44, %r43, %p5;
	xor.b32  	%r45, %r40, %r2;
	shr.s32 	%r46, %r40, 31;
	xor.b32  	%r47, %r46, %r40;
	xor.b32  	%r48, %r46, %r41;
	cvt.u64.u32 	%rd22, %r47;
	shl.b64 	%rd23, %rd22, 32;
	cvt.u64.u32 	%rd24, %r48;
	or.b64  	%rd25, %rd23, %rd24;
	cvt.rn.f64.s64 	%fd1, %rd25;
	mul.f64 	%fd2, %fd1, 0d3BF921FB54442D19;
	cvt.rn.f32.f64 	%f18, %fd2;
	neg.f32 	%f19, %f18;
	setp.lt.s32 	%p6, %r45, 0;
	selp.f32 	%f57, %f19, %f18, %p6;
$L__BB8_8:
	add.s32 	%r50, %r79, 1;
	mul.rn.f32 	%f23, %f57, %f57;
	and.b32  	%r51, %r79, 1;
	setp.eq.b32 	%p7, %r51, 1;
	selp.f32 	%f24, %f57, 0f3F800000, %p7;
	fma.rn.f32 	%f25, %f23, %f24, 0f00000000;
	fma.rn.f32 	%f26, %f23, 0f37CBAC00, 0fBAB607ED;
	selp.f32 	%f27, 0fB94D4153, %f26, %p7;
	selp.f32 	%f28, 0f3C0885E4, 0f3D2AAABB, %p7;
	fma.rn.f32 	%f29, %f27, %f23, %f28;
	selp.f32 	%f30, 0fBE2AAAA8, 0fBEFFFFFF, %p7;
	fma.rn.f32 	%f31, %f29, %f23, %f30;
	fma.rn.f32 	%f32, %f31, %f25, %f24;
	and.b32  	%r52, %r50, 2;
	setp.eq.s32 	%p8, %r52, 0;
	mov.f32 	%f33, 0f00000000;
	sub.f32 	%f34, %f33, %f32;
	selp.f32 	%f21, %f32, %f34, %p8;
	// begin inline asm
	{  cvt.rn.bf16.f32 %rs6, %f21;}

	// end inline asm
	// begin inline asm
	{ cvt.f32.bf16 %f22, %rs4;}

	// end inline asm
	mul.f32 	%f35, %f22, 0f3F22F983;
	cvt.rni.s32.f32 	%r83, %f35;
	cvt.rn.f32.s32 	%f36, %r83;
	fma.rn.f32 	%f37, %f36, 0fBFC90FDA, %f22;
	fma.rn.f32 	%f38, %f36, 0fB3A22168, %f37;
	fma.rn.f32 	%f58, %f36, 0fA7C234C5, %f38;
	abs.f32 	%f9, %f22;
	setp.ltu.f32 	%p9, %f9, 0f47CE4780;
	@%p9 bra 	$L__BB8_16;
	setp.neu.f32 	%p10, %f9, 0f7F800000;
	@%p10 bra 	$L__BB8_11;
	mov.f32 	%f41, 0f00000000;
	mul.rn.f32 	%f58, %f22, %f41;
	mov.b32 	%r83, 0;
	bra.uni 	$L__BB8_16;
$L__BB8_11:
	mov.b32 	%r16, %f22;
	shl.b32 	%r54, %r16, 8;
	or.b32  	%r17, %r54, -2147483648;
	mov.b64 	%rd40, 0;
	mov.b32 	%r80, 0;
	mov.u64 	%rd38, __cudart_i2opi_f;
	mov.u64 	%rd39, %rd1;
$L__BB8_12:
	.pragma "nounroll";
	ld.global.nc.u32 	%r55, [%rd38];
	mad.wide.u32 	%rd28, %r55, %r17, %rd40;
	shr.u64 	%rd40, %rd28, 32;
	st.local.u32 	[%rd39], %rd28;
	add.s32 	%r80, %r80, 1;
	add.s64 	%rd39, %rd39, 4;
	add.s64 	%rd38, %rd38, 4;
	setp.ne.s32 	%p11, %r80, 6;
	@%p11 bra 	$L__BB8_12;
	shr.u32 	%r56, %r16, 23;
	st.local.u32 	[%rd1+24], %rd40;
	and.b32  	%r20, %r56, 31;
	and.b32  	%r57, %r56, 224;
	add.s32 	%r58, %r57, -128;
	shr.u32 	%r59, %r58, 5;
	mul.wide.u32 	%rd29, %r59, 4;
	sub.s64 	%rd15, %rd1, %rd29;
	ld.local.u32 	%r81, [%rd15+24];
	ld.local.u32 	%r82, [%rd15+20];
	setp.eq.s32 	%p12, %r20, 0;
	@%p12 bra 	$L__BB8_15;
	shf.l.wrap.b32 	%r81, %r82, %r81, %r20;
	ld.local.u32 	%r60, [%rd15+16];
	shf.l.wrap.b32 	%r82, %r60, %r82, %r20;
$L__BB8_15:
	shr.u32 	%r61, %r81, 30;
	shf.l.wrap.b32 	%r62, %r82, %r81, 2;
	shl.b32 	%r63, %r82, 2;
	shr.u32 	%r64, %r62, 31;
	add.s32 	%r65, %r64, %r61;
	neg.s32 	%r66, %r65;
	setp.lt.s32 	%p13, %r16, 0;
	selp.b32 	%r83, %r66, %r65, %p13;
	xor.b32  	%r67, %r62, %r16;
	shr.s32 	%r68, %r62, 31;
	xor.b32  	%r69, %r68, %r62;
	xor.b32  	%r70, %r68, %r63;
	cvt.u64.u32 	%rd30, %r69;
	shl.b64 	%rd31, %rd30, 32;
	cvt.u64.u32 	%rd32, %r70;
	or.b64  	%rd33, %rd31, %rd32;
	cvt.rn.f64.s64 	%fd3, %rd33;
	mul.f64 	%fd4, %fd3, 0d3BF921FB54442D19;
	cvt.rn.f32.f64 	%f39, %fd4;
	neg.f32 	%f40, %f39;
	setp.lt.s32 	%p14, %r67, 0;
	selp.f32 	%f58, %f40, %f39, %p14;
$L__BB8_16:
	cvta.to.global.u64 	%rd34, %rd16;
	add.s32 	%r73, %r83, 1;
	mul.rn.f32 	%f45, %f58, %f58;
	and.b32  	%r74, %r83, 1;
	setp.eq.b32 	%p15, %r74, 1;
	selp.f32 	%f46, %f58, 0f3F800000, %p15;
	fma.rn.f32 	%f47, %f45, %f46, 0f00000000;
	fma.rn.f32 	%f48, %f45, 0f37CBAC00, 0fBAB607ED;
	selp.f32 	%f49, 0fB94D4153, %f48, %p15;
	selp.f32 	%f50, 0f3C0885E4, 0f3D2AAABB, %p15;
	fma.rn.f32 	%f51, %f49, %f45, %f50;
	selp.f32 	%f52, 0fBE2AAAA8, 0fBEFFFFFF, %p15;
	fma.rn.f32 	%f53, %f51, %f45, %f52;
	fma.rn.f32 	%f54, %f53, %f47, %f46;
	and.b32  	%r75, %r73, 2;
	setp.eq.s32 	%p16, %r75, 0;
	mov.f32 	%f55, 0f00000000;
	sub.f32 	%f56, %f55, %f54;
	selp.f32 	%f42, %f54, %f56, %p16;
	// begin inline asm
	{  cvt.rn.bf16.f32 %rs8, %f42;}

	// end inline asm
	// begin inline asm
	{  mov.b32 %r72, {%rs6,%rs8};}

	// end inline asm
	mov.b32 	{%rs11, %rs12}, %r72;
	// begin inline asm
	{ cvt.f32.bf16 %f43, %rs11;}

	// end inline asm
	st.global.f32 	[%rd34], %f43;
	// begin inline asm
	{ cvt.f32.bf16 %f44, %rs12;}

	// end inline asm
	st.global.f32 	[%rd34+4], %f44;
	ret;

}
	// .globl	_Z6_h2expPf14__nv_bfloat162
.visible .entry _Z6_h2expPf14__nv_bfloat162(
	.param .u64 .ptr .align 1 _Z6_h2expPf14__nv_bfloat162_param_0,
	.param .align 4 .b8 _Z6_h2expPf14__nv_bfloat162_param_1[4]
)
{
	.reg .b16 	%rs<3>;
	.reg .b32 	%r<3>;
	.reg .b32 	%f<3>;
	.reg .b64 	%rd<3>;

	ld.param.u64 	%rd1, [_Z6_h2expPf14__nv_bfloat162_param_0];
	cvta.to.global.u64 	%rd2, %rd1;
	ld.param.u32 	%r2, [_Z6_h2expPf14__nv_bfloat162_param_1];
	// begin inline asm
	{.reg.b16         hl, hu;         
 .reg.b32         h,r,fl,fu, C;   
  mov.b32         {hl, hu}, %r2;   
  mov.b32         h, %r2;          
  mov.b32         fl, {0,hl};     
  mov.b32         fu, {0,hu};     
  mov.b32         C, 0x3FB8AA3CU;  
  mul.f32         fl,fl,C;        
  mul.f32         fu,fu,C;        
  ex2.approx.f32      fl, fl;     
  ex2.approx.f32      fu, fu;     
  cvt.rn.bf16.f32    hl, fl;     
  cvt.rn.bf16.f32    hu, fu;     
  mov.b32         r, {hl, hu};    
  mov.b32         %r1, r;  
}
	// end inline asm
	mov.b32 	{%rs1, %rs2}, %r1;
	// begin inline asm
	{ cvt.f32.bf16 %f1, %rs1;}

	// end inline asm
	st.global.f32 	[%rd2], %f1;
	// begin inline asm
	{ cvt.f32.bf16 %f2, %rs2;}

	// end inline asm
	st.global.f32 	[%rd2+4], %f2;
	ret;

}
	// .globl	_Z8_h2exp10Pf14__nv_bfloat162
.visible .entry _Z8_h2exp10Pf14__nv_bfloat162(
	.param .u64 .ptr .align 1 _Z8_h2exp10Pf14__nv_bfloat162_param_0,
	.param .align 4 .b8 _Z8_h2exp10Pf14__nv_bfloat162_param_1[4]
)
{
	.reg .b16 	%rs<3>;
	.reg .b32 	%r<3>;
	.reg .b32 	%f<3>;
	.reg .b64 	%rd<3>;

	ld.param.u64 	%rd1, [_Z8_h2exp10Pf14__nv_bfloat162_param_0];
	cvta.to.global.u64 	%rd2, %rd1;
	ld.param.u32 	%r2, [_Z8_h2exp10Pf14__nv_bfloat162_param_1];
	// begin inline asm
	{.reg.b16         hl, hu;         
 .reg.b32         h,r,fl,fu, C;   
  mov.b32         {hl, hu}, %r2;   
  mov.b32         fl, {0,hl};     
  mov.b32         fu, {0,hu};     
  mov.b32         C, 0x40549A78U;  
  mul.f32         fl,fl,C;        
  mul.f32         fu,fu,C;        
  ex2.approx.f32      fl, fl;     
  ex2.approx.f32      fu, fu;     
  cvt.rn.bf16.f32    hl, fl;     
  cvt.rn.bf16.f32    hu, fu;     
  mov.b32         r, {hl, hu};    
{.reg.b32 spc, ulp, p;
  mov.b32 spc,0xBC95BC95U;
  mov.b32 ulp,0xBF00BF00U;
  set.eq.f16x2.f16x2 p,%r2, spc;
  fma.rn.bf16x2 r,p,ulp,r;
}
  mov.b32         %r1, r;  
}
	// end inline asm
	mov.b32 	{%rs1, %rs2}, %r1;
	// begin inline asm
	{ cvt.f32.bf16 %f1, %rs1;}

	// end inline asm
	st.global.f32 	[%rd2], %f1;
	// begin inline asm
	{ cvt.f32.bf16 %f2, %rs2;}

	// end inline asm
	st.global.f32 	[%rd2+4], %f2;
	ret;

}
	// .globl	_Z7_h2exp2Pf14__nv_bfloat162
.visible .entry _Z7_h2exp2Pf14__nv_bfloat162(
	.param .u64 .ptr .align 1 _Z7_h2exp2Pf14__nv_bfloat162_param_0,
	.param .align 4 .b8 _Z7_h2exp2Pf14__nv_bfloat162_param_1[4]
)
{
	.reg .b16 	%rs<3>;
	.reg .b32 	%r<3>;
	.reg .b32 	%f<3>;
	.reg .b64 	%rd<3>;

	ld.param.u64 	%rd1, [_Z7_h2exp2Pf14__nv_bfloat162_param_0];
	cvta.to.global.u64 	%rd2, %rd1;
	ld.param.u32 	%r2, [_Z7_h2exp2Pf14__nv_bfloat162_param_1];
	// begin inline asm
	{.reg.b16         hl, hu;         
 .reg.b32         fl, fu;         
  mov.b32         {hl, hu}, %r2;   
  mov.b32         fl, {0,hl};     
  mov.b32         fu, {0,hu};     
  ex2.approx.f32   fl, fl;     
  ex2.approx.f32   fu, fu;     
  cvt.rn.bf16.f32    hl, fl;     
  cvt.rn.bf16.f32    hu, fu;     
  mov.b32         %r1, {hl, hu};   
}
	// end inline asm
	mov.b32 	{%rs1, %rs2}, %r1;
	// begin inline asm
	{ cvt.f32.bf16 %f1, %rs1;}

	// end inline asm
	st.global.f32 	[%rd2], %f1;
	// begin inline asm
	{ cvt.f32.bf16 %f2, %rs2;}

	// end inline asm
	st.global.f32 	[%rd2+4], %f2;
	ret;

}
	// .globl	_Z8_h2floorPf14__nv_bfloat162
.visible .entry _Z8_h2floorPf14__nv_bfloat162(
	.param .u64 .ptr .align 1 _Z8_h2floorPf14__nv_bfloat162_param_0,
	.param .align 4 .b8 _Z8_h2floorPf14__nv_bfloat162_param_1[4]
)
{
	.reg .b16 	%rs<7>;
	.reg .b32 	%r<2>;
	.reg .b32 	%f<3>;
	.reg .b64 	%rd<3>;

	ld.param.u32 	%r1, [_Z8_h2floorPf14__nv_bfloat162_param_1];
	mov.b32 	{%rs2, %rs4}, %r1;
	ld.param.u64 	%rd1, [_Z8_h2floorPf14__nv_bfloat162_param_0];
	cvta.to.global.u64 	%rd2, %rd1;
	// begin inline asm
	cvt.rmi.bf16.bf16 %rs1, %rs2;
	// end inline asm
	// begin inline asm
	cvt.rmi.bf16.bf16 %rs3, %rs4;
	// end inline asm
	// begin inline asm
	{ cvt.f32.bf16 %f1, %rs1;}

	// end inline asm
	st.global.f32 	[%rd2], %f1;
	// begin inline asm
	{ cvt.f32.bf16 %f2, %rs3;}

	// end inline asm
	st.global.f32 	[%rd2+4], %f2;
	ret;

}
	// .globl	_Z6_h2logPf14__nv_bfloat162
.visible .entry _Z6_h2logPf14__nv_bfloat162(
	.param .u64 .ptr .align 1 _Z6_h2logPf14__nv_bfloat162_param_0,
	.param .align 4 .b8 _Z6_h2logPf14__nv_bfloat162_param_1[4]
)
{
	.reg .b16 	%rs<3>;
	.reg .b32 	%r<3>;
	.reg .b32 	%f<3>;
	.reg .b64 	%rd<3>;

	ld.param.u64 	%rd1, [_Z6_h2logPf14__nv_bfloat162_param_0];
	cvta.to.global.u64 	%rd2, %rd1;
	ld.param.u32 	%r2, [_Z6_h2logPf14__nv_bfloat162_param_1];
	// begin inline asm
	{.reg.b16         hl, hu;             
 .reg.b32         r, fl, fu, C, h;    
  mov.b32         {hl, hu}, %r2;       
  mov.b32         h, %r2;              
  mov.b32         fl, {0,hl};         
  mov.b32         fu, {0,hu};         
  lg2.approx.f32      fl, fl;         
  lg2.approx.f32      fu, fu;         
  mov.b32         C, 0x3f317218U;     
  mul.f32         fl,fl,C;            
  mul.f32         fu,fu,C;            
  cvt.rn.bf16.f32    hl, fl;         
  cvt.rn.bf16.f32    hu, fu;         
  mov.b32         r, {hl, hu};        
  mov.b32         %r1, r;              
}
	// end inline asm
	mov.b32 	{%rs1, %rs2}, %r1;
	// begin inline asm
	{ cvt.f32.bf16 %f1, %rs1;}

	// end inline asm
	st.global.f32 	[%rd2], %f1;
	// begin inline asm
	{ cvt.f32.bf16 %f2, %rs2;}

	// end inline asm
	st.global.f32 	[%rd2+4], %f2;
	ret;

}
	// .globl	_Z8_h2log10Pf14__nv_bfloat162
.visible .entry _Z8_h2log10Pf14__nv_bfloat162(
	.param .u64 .ptr .align 1 _Z8_h2log10Pf14__nv_bfloat162_param_0,
	.param .align 4 .b8 _Z8_h2log10Pf14__nv_bfloat162_param_1[4]
)
{
	.reg .b16 	%rs<3>;
	.reg .b32 	%r<3>;
	.reg .b32 	%f<3>;
	.reg .b64 	%rd<3>;

	ld.param.u64 	%rd1, [_Z8_h2log10Pf14__nv_bfloat162_param_0];
	cvta.to.global.u64 	%rd2, %rd1;
	ld.param.u32 	%r2, [_Z8_h2log10Pf14__nv_bfloat162_param_1];
	// begin inline asm
	{.reg.b16         hl, hu;             
 .reg.b32         r, fl, fu, C, h;    
  mov.b32         {hl, hu}, %r2;       
  mov.b32         h, %r2;              
  mov.b32         fl, {0,hl};         
  mov.b32         fu, {0,hu};         
  lg2.approx.f32      fl, fl;         
  lg2.approx.f32      fu, fu;         
  mov.b32         C, 0x3E9A209BU;      
  mul.f32         fl,fl,C;            
  mul.f32         fu,fu,C;            
  cvt.rn.bf16.f32    hl, fl;         
  cvt.rn.bf16.f32    hu, fu;         
  mov.b32         r, {hl, hu};        
  mov.b32         %r1, r;              
}
	// end inline asm
	mov.b32 	{%rs1, %rs2}, %r1;
	// begin inline asm
	{ cvt.f32.bf16 %f1, %rs1;}

	// end inline asm
	st.global.f32 	[%rd2], %f1;
	// begin inline asm
	{ cvt.f32.bf16 %f2, %rs2;}

	// end inline asm
	st.global.f32 	[%rd2+4], %f2;
	ret;

}
	// .globl	_Z7_h2log2Pf14__nv_bfloat162
.visible .entry _Z7_h2log2Pf14__nv_bfloat162(
	.param .u64 .ptr .align 1 _Z7_h2log2Pf14__nv_bfloat162_param_0,
	.param .align 4 .b8 _Z7_h2log2Pf14__nv_bfloat162_param_1[4]
)
{
	.reg .b16 	%rs<3>;
	.reg .b32 	%r<3>;
	.reg .b32 	%f<3>;
	.reg .b64 	%rd<3>;

	ld.param.u64 	%rd1, [_Z7_h2log2Pf14__nv_bfloat162_param_0];
	cvta.to.global.u64 	%rd2, %rd1;
	ld.param.u32 	%r2, [_Z7_h2log2Pf14__nv_bfloat162_param_1];
	// begin inline asm
	{.reg.b16         hl, hu;         
 .reg.b32         fl, fu;         
  mov.b32         {hl, hu}, %r2;   
  mov.b32         fl, {0,hl};     
  mov.b32         fu, {0,hu};     
  lg2.approx.f32   fl, fl;     
  lg2.approx.f32   fu, fu;     
  cvt.rn.bf16.f32    hl, fl;     
  cvt.rn.bf16.f32    hu, fu;     
  mov.b32         %r1, {hl, hu};   
}
	// end inline asm
	mov.b32 	{%rs1, %rs2}, %r1;
	// begin inline asm
	{ cvt.f32.bf16 %f1, %rs1;}

	// end inline asm
	st.global.f32 	[%rd2], %f1;
	// begin inline asm
	{ cvt.f32.bf16 %f2, %rs2;}

	// end inline asm
	st.global.f32 	[%rd2+4], %f2;
	ret;

}
	// .globl	_Z7_h2rintPf14__nv_bfloat162
.visible .entry _Z7_h2rintPf14__nv_bfloat162(
	.param .u64 .ptr .align 1 _Z7_h2rintPf14__nv_bfloat162_param_0,
	.param .align 4 .b8 _Z7_h2rintPf14__nv_bfloat162_param_1[4]
)
{
	.reg .b16 	%rs<11>;
	.reg .b32 	%r<4>;
	.reg .b32 	%f<3>;
	.reg .b64 	%rd<3>;

	ld.param.u64 	%rd1, [_Z7_h2rintPf14__nv_bfloat162_param_0];
	cvta.to.global.u64 	%rd2, %rd1;
	ld.param.u32 	%r2, [_Z7_h2rintPf14__nv_bfloat162_param_1];
	// begin inline asm
	{.reg .b16 low,high;
 mov.b32 {low,high}, %r2;
 mov.b16 %rs1, low;}
	// end inline asm
	// begin inline asm
	cvt.rni.bf16.bf16 %rs2, %rs1;
	// end inline asm
	// begin inline asm
	{.reg .b16 low,high;
 mov.b32 {low,high}, %r2;
 mov.b16 %rs4, high;}
	// end inline asm
	// begin inline asm
	cvt.rni.bf16.bf16 %rs5, %rs4;
	// end inline asm
	// begin inline asm
	{  mov.b32 %r3, {%rs2,%rs5};}

	// end inline asm
	mov.b32 	{%rs9, %rs10}, %r3;
	// begin inline asm
	{ cvt.f32.bf16 %f1, %rs9;}

	// end inline asm
	st.global.f32 	[%rd2], %f1;
	// begin inline asm
	{ cvt.f32.bf16 %f2, %rs10;}

	// end inline asm
	st.global.f32 	[%rd2+4], %f2;
	ret;

}
	// .globl	_Z8_h2rsqrtPf14__nv_bfloat162
.visible .entry _Z8_h2rsqrtPf14__nv_bfloat162(
	.param .u64 .ptr .align 1 _Z8_h2rsqrtPf14__nv_bfloat162_param_0,
	.param .align 4 .b8 _Z8_h2rsqrtPf14__nv_bfloat162_param_1[4]
)
{
	.reg .b16 	%rs<3>;
	.reg .b32 	%r<3>;
	.reg .b32 	%f<3>;
	.reg .b64 	%rd<3>;

	ld.param.u64 	%rd1, [_Z8_h2rsqrtPf14__nv_bfloat162_param_0];
	cvta.to.global.u64 	%rd2, %rd1;
	ld.param.u32 	%r2, [_Z8_h2rsqrtPf14__nv_bfloat162_param_1];
	// begin inline asm
	{.reg.b16         hl, hu;         
 .reg.b32         fl, fu;         
  mov.b32         {hl, hu}, %r2;   
  mov.b32         fl, {0,hl};     
  mov.b32         fu, {0,hu};     
  rsqrt.approx.f32   fl, fl;     
  rsqrt.approx.f32   fu, fu;     
  cvt.rn.bf16.f32    hl, fl;     
  cvt.rn.bf16.f32    hu, fu;     
  mov.b32         %r1, {hl, hu};   
}
	// end inline asm
	mov.b32 	{%rs1, %rs2}, %r1;
	// begin inline asm
	{ cvt.f32.bf16 %f1, %rs1;}

	// end inline asm
	st.global.f32 	[%rd2], %f1;
	// begin inline asm
	{ cvt.f32.bf16 %f2, %rs2;}

	// end inline asm
	st.global.f32 	[%rd2+4], %f2;
	ret;

}
	// .globl	_Z6_h2sinPf14__nv_bfloat162
.visible .entry _Z6_h2sinPf14__nv_bfloat162(
	.param .u64 .ptr .align 1 _Z6_h2sinPf14__nv_bfloat162_param_0,
	.param .align 4 .b8 _Z6_h2sinPf14__nv_bfloat162_param_1[4]
)
{
	.local .align 4 .b8 	__local_depot18[28];
	.reg .b64 	%SP;
	.reg .b64 	%SPL;
	.reg .pred 	%p<17>;
	.reg .b16 	%rs<13>;
	.reg .b32 	%r<82>;
	.reg .b32 	%f<59>;
	.reg .b64 	%rd<41>;
	.reg .b64 	%fd<5>;

	mov.u64 	%SPL, __local_depot18;
	ld.param.u64 	%rd16, [_Z6_h2sinPf14__nv_bfloat162_param_0];
	add.u64 	%rd1, %SPL, 0;
	ld.param.u32 	%r30, [_Z6_h2sinPf14__nv_bfloat162_param_1];
	// begin inline asm
	{.reg .b16 low,high;
 mov.b32 {low,high}, %r30;
 mov.b16 %rs3, low;}
	// end inline asm
	// begin inline asm
	{.reg .b16 low,high;
 mov.b32 {low,high}, %r30;
 mov.b16 %rs4, high;}
	// end inline asm
	// begin inline asm
	{ cvt.f32.bf16 %f13, %rs3;}

	// end inline asm
	mul.f32 	%f14, %f13, 0f3F22F983;
	cvt.rni.s32.f32 	%r77, %f14;
	cvt.rn.f32.s32 	%f15, %r77;
	fma.rn.f32 	%f16, %f15, 0fBFC90FDA, %f13;
	fma.rn.f32 	%f17, %f15, 0fB3A22168, %f16;
	fma.rn.f32 	%f57, %f15, 0fA7C234C5, %f17;
	abs.f32 	%f3, %f13;
	setp.ltu.f32 	%p1, %f3, 0f47CE4780;
	@%p1 bra 	$L__BB18_8;
	setp.neu.f32 	%p2, %f3, 0f7F800000;
	@%p2 bra 	$L__BB18_3;
	mov.f32 	%f20, 0f00000000;
	mul.rn.f32 	%f57, %f13, %f20;
	mov.b32 	%r77, 0;
	bra.uni 	$L__BB18_8;
$L__BB18_3:
	mov.b32 	%r2, %f13;
	shl.b32 	%r32, %r2, 8;
	or.b32  	%r3, %r32, -2147483648;
	mov.b64 	%rd37, 0;
	mov.b32 	%r74, 0;
	mov.u64 	%rd35, __cudart_i2opi_f;
	mov.u64 	%rd36, %rd1;
$L__BB18_4:
	.pragma "nounroll";
	ld.global.nc.u32 	%r33, [%rd35];
	mad.wide.u32 	%rd20, %r33, %r3, %rd37;
	shr.u64 	%rd37, %rd20, 32;
	st.local.u32 	[%rd36], %rd20;
	add.s32 	%r74, %r74, 1;
	add.s64 	%rd36, %rd36, 4;
	add.s64 	%rd35, %rd35, 4;
	setp.ne.s32 	%p3, %r74, 6;
	@%p3 bra 	$L__BB18_4;
	shr.u32 	%r34, %r2, 23;
	st.local.u32 	[%rd1+24], %rd37;
	and.b32  	%r6, %r34, 31;
	and.b32  	%r35, %r34, 224;
	add.s32 	%r36, %r35, -128;
	shr.u32 	%r37, %r36, 5;
	mul.wide.u32 	%rd21, %r37, 4;
	sub.s64 	%rd8, %rd1, %rd21;
	ld.local.u32 	%r75, [%rd8+24];
	ld.local.u32 	%r76, [%rd8+20];
	setp.eq.s32 	%p4, %r6, 0;
	@%p4 bra 	$L__BB18_7;
	shf.l.wrap.b32 	%r75, %r76, %r75, %r6;
	ld.local.u32 	%r38, [%rd8+16];
	shf.l.wrap.b32 	%r76, %r38, %r76, %r6;
$L__BB18_7:
	shr.u32 	%r39, %r75, 30;
	shf.l.wrap.b32 	%r40, %r76, %r75, 2;
	shl.b32 	%r41, %r76, 2;
	shr.u32 	%r42, %r40, 31;
	add.s32 	%r43, %r42, %r39;
	neg.s32 	%r44, %r43;
	setp.lt.s32 	%p5, %r2, 0;
	selp.b32 	%r77, %r44, %r43, %p5;
	xor.b32  	%r45, %r40, %r2;
	shr.s32 	%r46, %r40, 31;
	xor.b32  	%r47, %r46, %r40;
	xor.b32  	%r48, %r46, %r41;
	cvt.u64.u32 	%rd22, %r47;
	shl.b64 	%rd23, %rd22, 32;
	cvt.u64.u32 	%rd24, %r48;
	or.b64  	%rd25, %rd23, %rd24;
	cvt.rn.f64.s64 	%fd1, %rd25;
	mul.f64 	%fd2, %fd1, 0d3BF921FB54442D19;
	cvt.rn.f32.f64 	%f18, %fd2;
	neg.f32 	%f19, %f18;
	setp.lt.s32 	%p6, %r45, 0;
	selp.f32 	%f57, %f19, %f18, %p6;
$L__BB18_8:
	mul.rn.f32 	%f23, %f57, %f57;
	and.b32  	%r50, %r77, 1;
	setp.eq.b32 	%p7, %r50, 1;
	selp.f32 	%f24, 0f3F800000, %f57, %p7;
	fma.rn.f32 	%f25, %f23, %f24, 0f00000000;
	fma.rn.f32 	%f26, %f23, 0f37CBAC00, 0fBAB607ED;
	selp.f32 	%f27, %f26, 0fB94D4153, %p7;
	selp.f32 	%f28, 0f3D2AAABB, 0f3C0885E4, %p7;
	fma.rn.f32 	%f29, %f27, %f23, %f28;
	selp.f32 	%f30, 0fBEFFFFFF, 0fBE2AAAA8, %p7;
	fma.rn.f32 	%f31, %f29, %f23, %f30;
	fma.rn.f32 	%f32, %f31, %f25, %f24;
	and.b32  	%r51, %r77, 2;
	setp.eq.s32 	%p8, %r51, 0;
	mov.f32 	%f33, 0f00000000;
	sub.f32 	%f34, %f33, %f32;
	selp.f32 	%f21, %f32, %f34, %p8;
	// begin inline asm
	{  cvt.rn.bf16.f32 %rs6, %f21;}

	// end inline asm
	// begin inline asm
	{ cvt.f32.bf16 %f22, %rs4;}

	// end inline asm
	mul.f32 	%f35, %f22, 0f3F22F983;
	cvt.rni.s32.f32 	%r81, %f35;
	cvt.rn.f32.s32 	%f36, %r81;
	fma.rn.f32 	%f37, %f36, 0fBFC90FDA, %f22;
	fma.rn.f32 	%f38, %f36, 0fB3A22168, %f37;
	fma.rn.f32 	%f58, %f36, 0fA7C234C5, %f38;
	abs.f32 	%f9, %f22;
	setp.ltu.f32 	%p9, %f9, 0f47CE4780;
	@%p9 bra 	$L__BB18_16;
	setp.neu.f32 	%p10, %f9, 0f7F800000;
	@%p10 bra 	$L__BB18_11;
	mov.f32 	%f41, 0f00000000;
	mul.rn.f32 	%f58, %f22, %f41;
	mov.b32 	%r81, 0;
	bra.uni 	$L__BB18_16;
$L__BB18_11:
	mov.b32 	%r16, %f22;
	shl.b32 	%r53, %r16, 8;
	or.b32  	%r17, %r53, -2147483648;
	mov.b64 	%rd40, 0;
	mov.b32 	%r78, 0;
	mov.u64 	%rd38, __cudart_i2opi_f;
	mov.u64 	%rd39, %rd1;
$L__BB18_12:
	.pragma "nounroll";
	ld.global.nc.u32 	%r54, [%rd38];
	mad.wide.u32 	%rd28, %r54, %r17, %rd40;
	shr.u64 	%rd40, %rd28, 32;
	st.local.u32 	[%rd39], %rd28;
	add.s32 	%r78, %r78, 1;
	add.s64 	%rd39, %rd39, 4;
	add.s64 	%rd38, %rd38, 4;
	setp.ne.s32 	%p11, %r78, 6;
	@%p11 bra 	$L__BB18_12;
	shr.u32 	%r55, %r16, 23;
	st.local.u32 	[%rd1+24], %rd40;
	and.b32  	%r20, %r55, 31;
	and.b32  	%r56, %r55, 224;
	add.s32 	%r57, %r56, -128;
	shr.u32 	%r58, %r57, 5;
	mul.wide.u32 	%rd29, %r58, 4;
	sub.s64 	%rd15, %rd1, %rd29;
	ld.local.u32 	%r79, [%rd15+24];
	ld.local.u32 	%r80, [%rd15+20];
	setp.eq.s32 	%p12, %r20, 0;
	@%p12 bra 	$L__BB18_15;
	shf.l.wrap.b32 	%r79, %r80, %r79, %r20;
	ld.local.u32 	%r59, [%rd15+16];
	shf.l.wrap.b32 	%r80, %r59, %r80, %r20;
$L__BB18_15:
	shr.u32 	%r60, %r79, 30;
	shf.l.wrap.b32 	%r61, %r80, %r79, 2;
	shl.b32 	%r62, %r80, 2;
	shr.u32 	%r63, %r61, 31;
	add.s32 	%r64, %r63, %r60;
	neg.s32 	%r65, %r64;
	setp.lt.s32 	%p13, %r16, 0;
	selp.b32 	%r81, %r65, %r64, %p13;
	xor.b32  	%r66, %r61, %r16;
	shr.s32 	%r67, %r61, 31;
	xor.b32  	%r68, %r67, %r61;
	xor.b32  	%r69, %r67, %r62;
	cvt.u64.u32 	%rd30, %r68;
	shl.b64 	%rd31, %rd30, 32;
	cvt.u64.u32 	%rd32, %r69;
	or.b64  	%rd33, %rd31, %rd32;
	cvt.rn.f64.s64 	%fd3, %rd33;
	mul.f64 	%fd4, %fd3, 0d3BF921FB54442D19;
	cvt.rn.f32.f64 	%f39, %fd4;
	neg.f32 	%f40, %f39;
	setp.lt.s32 	%p14, %r66, 0;
	selp.f32 	%f58, %f40, %f39, %p14;
$L__BB18_16:
	cvta.to.global.u64 	%rd34, %rd16;
	mul.rn.f32 	%f45, %f58, %f58;
	and.b32  	%r72, %r81, 1;
	setp.eq.b32 	%p15, %r72, 1;
	selp.f32 	%f46, 0f3F800000, %f58, %p15;
	fma.rn.f32 	%f47, %f45, %f46, 0f00000000;
	fma.rn.f32 	%f48, %f45, 0f37CBAC00, 0fBAB607ED;
	selp.f32 	%f49, %f48, 0fB94D4153, %p15;
	selp.f32 	%f50, 0f3D2AAABB, 0f3C0885E4, %p15;
	fma.rn.f32 	%f51, %f49, %f45, %f50;
	selp.f32 	%f52, 0fBEFFFFFF, 0fBE2AAAA8, %p15;
	fma.rn.f32 	%f53, %f51, %f45, %f52;
	fma.rn.f32 	%f54, %f53, %f47, %f46;
	and.b32  	%r73, %r81, 2;
	setp.eq.s32 	%p16, %r73, 0;
	mov.f32 	%f55, 0f00000000;
	sub.f32 	%f56, %f55, %f54;
	selp.f32 	%f42, %f54, %f56, %p16;
	// begin inline asm
	{  cvt.rn.bf16.f32 %rs8, %f42;}

	// end inline asm
	// begin inline asm
	{  mov.b32 %r71, {%rs6,%rs8};}

	// end inline asm
	mov.b32 	{%rs11, %rs12}, %r71;
	// begin inline asm
	{ cvt.f32.bf16 %f43, %rs11;}

	// end inline asm
	st.global.f32 	[%rd34], %f43;
	// begin inline asm
	{ cvt.f32.bf16 %f44, %rs12;}

	// end inline asm
	st.global.f32 	[%rd34+4], %f44;
	ret;

}
	// .globl	_Z7_h2sqrtPf14__nv_bfloat162
.visible .entry _Z7_h2sqrtPf14__nv_bfloat162(
	.param .u64 .ptr .align 1 _Z7_h2sqrtPf14__nv_bfloat162_param_0,
	.param .align 4 .b8 _Z7_h2sqrtPf14__nv_bfloat162_param_1[4]
)
{
	.reg .b16 	%rs<3>;
	.reg .b32 	%r<3>;
	.reg .b32 	%f<3>;
	.reg .b64 	%rd<3>;

	ld.param.u64 	%rd1, [_Z7_h2sqrtPf14__nv_bfloat162_param_0];
	cvta.to.global.u64 	%rd2, %rd1;
	ld.param.u32 	%r2, [_Z7_h2sqrtPf14__nv_bfloat162_param_1];
	// begin inline asm
	{.reg.b16         hl, hu;         
 .reg.b32         fl, fu;         
  mov.b32         {hl, hu}, %r2;   
  mov.b32         fl, {0,hl};     
  mov.b32         fu, {0,hu};     
  sqrt.approx.f32   fl, fl;     
  sqrt.approx.f32   fu, fu;     
  cvt.rn.bf16.f32    hl, fl;     
  cvt.rn.bf16.f32    hu, fu;     
  mov.b32         %r1, {hl, hu};   
}
	// end inline asm
	mov.b32 	{%rs1, %rs2}, %r1;
	// begin inline asm
	{ cvt.f32.bf16 %f1, %rs1;}

	// end inline asm
	st.global.f32 	[%rd2], %f1;
	// begin inline asm
	{ cvt.f32.bf16 %f2, %rs2;}

	// end inline asm
	st.global.f32 	[%rd2+4], %f2;
	ret;

}
	// .globl	_Z8_h2truncPf14__nv_bfloat162
.visible .entry _Z8_h2truncPf14__nv_bfloat162(
	.param .u64 .ptr .align 1 _Z8_h2truncPf14__nv_bfloat162_param_0,
	.param .align 4 .b8 _Z8_h2truncPf14__nv_bfloat162_param_1[4]
)
{
	.reg .b16 	%rs<7>;
	.reg .b32 	%r<2>;
	.reg .b32 	%f<3>;
	.reg .b64 	%rd<3>;

	ld.param.u32 	%r1, [_Z8_h2truncPf14__nv_bfloat162_param_1];
	mov.b32 	{%rs2, %rs4}, %r1;
	ld.param.u64 	%rd1, [_Z8_h2truncPf14__nv_bfloat162_param_0];
	cvta.to.global.u64 	%rd2, %rd1;
	// begin inline asm
	cvt.rzi.bf16.bf16 %rs1, %rs2;
	// end inline asm
	// begin inline asm
	cvt.rzi.bf16.bf16 %rs3, %rs4;
	// end inline asm
	// begin inline asm
	{ cvt.f32.bf16 %f1, %rs1;}

	// end inline asm
	st.global.f32 	[%rd2], %f1;
	// begin inline asm
	{ cvt.f32.bf16 %f2, %rs3;}

	// end inline asm
	st.global.f32 	[%rd2+4], %f2;
	ret;

}


// ===== COMPILED SASS (sm_100) =====

	.target	sm_100

	.elftype	@"ET_EXEC"


//--------------------- .note.nv.tkinfo           --------------------------
	.section	.note.nv.tkinfo,"",@"SHT_NOTE"
	.sectionflags	@"SHF_NOTE_NV_TKINFO"
	.tkinfo
        /*0018*/ 	.word	0x00000002
        /*0030*/ 	.string	""
        /*0030*/ 	.string	"ptxas"
        /*0030*/ 	.string	"Cuda compilation tools, release 13.0, V13.0.88"
        /*0030*/ 	.string	"Build cuda_13.0.r13.0/compiler.36424714_0"
        /*0030*/ 	.string	"-arch sm_100 -m 64 "



//--------------------- .note.nv.cuinfo           --------------------------
	.section	.note.nv.cuinfo,"",@"SHT_NOTE"
	.sectionflags	@"SHF_NOTE_NV_CUINFO"
        /*0018*/ 	.short	0x0002
        /*001a*/ 	.short	0x0064
        /*001c*/ 	.short	0x0082
	.zero		2


//--------------------- .nv.info                  --------------------------
	.section	.nv.info,"",@"SHT_CUDA_INFO"
	.align	4


	//----- nvinfo : EIATTR_REGCOUNT
	.align		4
        /*0000*/ 	.byte	0x04, 0x2f
        /*0002*/ 	.short	(.L_2 - .L_1)
	.align		4
.L_1:
        /*0004*/ 	.word	index@(_Z5habs2Pf14__nv_bfloat162)
        /*0008*/ 	.word	0x0000000a


	//----- nvinfo : EIATTR_FRAME_SIZE
	.align		4
.L_2:
        /*000c*/ 	.byte	0x04, 0x11
        /*000e*/ 	.short	(.L_4 - .L_3)
	.align		4
.L_3:
        /*0010*/ 	.word	index@(_Z5habs2Pf14__nv_bfloat162)
        /*0014*/ 	.word	0x00000000


	//----- nvinfo : EIATTR_REGCOUNT
	.align		4
.L_4:
        /*0018*/ 	.byte	0x04, 0x2f
        /*001a*/ 	.short	(.L_6 - .L_5)
	.align		4
.L_5:
        /*001c*/ 	.word	index@(_Z5hfma2Pf14__nv_bfloat162S0_S0_)
        /*0020*/ 	.word	0x0000000a


	//----- nvinfo : EIATTR_FRAME_SIZE
	.align		4
.L_6:
        /*0024*/ 	.byte	0x04, 0x11
        /*0026*/ 	.short	(.L_8 - .L_7)
	.align		4
.L_7:
        /*0028*/ 	.word	index@(_Z5hfma2Pf14__nv_bfloat162S0_S0_)
        /*002c*/ 	.word	0x00000000


	//----- nvinfo : EIATTR_REGCOUNT
	.align		4
.L_8:
        /*0030*/ 	.byte	0x04, 0x2f
        /*0032*/ 	.short	(.L_10 - .L_9)
	.align		4
.L_9:
        /*0034*/ 	.word	index@(_Z10hfma2_reluPf14__nv_bfloat162S0_S0_)
        /*0038*/ 	.word	0x0000000a


	//----- nvinfo : EIATTR_FRAME_SIZE
	.align		4
.L_10:
        /*003c*/ 	.byte	0x04, 0x11
        /*003e*/ 	.short	(.L_12 - .L_11)
	.align		4
.L_11:
        /*0040*/ 	.word	index@(_Z10hfma2_reluPf14__nv_bfloat162S0_S0_)
        /*0044*/ 	.word	0x00000000


	//----- nvinfo : EIATTR_REGCOUNT
	.align		4
.L_12:
        /*0048*/ 	.byte	0x04, 0x2f
        /*004a*/ 	.short	(.L_14 - .L_13)
	.align		4
.L_13:
        /*004c*/ 	.word	index@(_Z9hfma2_satPf14__nv_bfloat162S0_S0_)
        /*0050*/ 	.word	0x0000000a


	//----- nvinfo : EIATTR_FRAME_SIZE
	.align		4
.L_14:
        /*0054*/ 	.byte	0x04, 0x11
        /*0056*/ 	.short	(.L_16 - .L_15)
	.align		4
.L_15:
        /*0058*/ 	.word	index@(_Z9hfma2_satPf14__nv_bfloat162S0_S0_)
        /*005c*/ 	.word	0x00000000


	//----- nvinfo : EIATTR_REGCOUNT
	.align		4
.L_16:
        /*0060*/ 	.byte	0x04, 0x2f
        /*0062*/ 	.short	(.L_18 - .L_17)
	.align		4
.L_17:
        /*0064*/ 	.word	index@(_Z7hisnan2Pf14__nv_bfloat162)
        /*0068*/ 	.word	0x0000000a


	//----- nvinfo : EIATTR_FRAME_SIZE
	.align		4
.L_18:
        /*006c*/ 	.byte	0x04, 0x11
        /*006e*/ 	.short	(.L_20 - .L_19)
	.align		4
.L_19:
        /*0070*/ 	.word	index@(_Z7hisnan2Pf14__nv_bfloat162)
        /*0074*/ 	.word	0x00000000


	//----- nvinfo : EIATTR_REGCOUNT
	.align		4
.L_20:
        /*0078*/ 	.byte	0x04, 0x2f
        /*007a*/ 	.short	(.L_22 - .L_21)
	.align		4
.L_21:
        /*007c*/ 	.word	index@(_Z5hmax2Pf14__nv_bfloat162S0_)
        /*0080*/ 	.word	0x0000000a


	//----- nvinfo : EIATTR_FRAME_SIZE
	.align		4
.L_22:
        /*0084*/ 	.byte	0x04, 0x11
        /*0086*/ 	.short	(.L_24 - .L_23)
	.align		4
.L_23:
        /*0088*/ 	.word	index@(_Z5hmax2Pf14__nv_bfloat162S0_)
        /*008c*/ 	.word	0x00000000


	//----- nvinfo : EIATTR_REGCOUNT
	.align		4
.L_24:
        /*0090*/ 	.byte	0x04, 0x2f
        /*0092*/ 	.short	(.L_26 - .L_25)
	.align		4
.L_25:
        /*0094*/ 	.word	index@(_Z5hmin2Pf14__nv_bfloat162S0_)
        /*0098*/ 	.word	0x0000000a


	//----- nvinfo : EIATTR_FRAME_SIZE
	.align		4
.L_26:
        /*009c*/ 	.byte	0x04, 0x11
        /*009e*/ 	.short	(.L_28 - .L_27)
	.align		4
.L_27:
        /*00a0*/ 	.word	index@(_Z5hmin2Pf14__nv_bfloat162S0_)
        /*00a4*/ 	.word	0x00000000


	//----- nvinfo : EIATTR_REGCOUNT
	.align		4
.L_28:
        /*00a8*/ 	.byte	0x04, 0x2f
        /*00aa*/ 	.short	(.L_30 - .L_29)
	.align		4
.L_29:
        /*00ac*/ 	.word	index@(_Z7_h2ceilPf14__nv_bfloat162)
        /*00b0*/ 	.word	0x0000000a


	//----- nvinfo : EIATTR_FRAME_SIZE
	.align		4
.L_30:
        /*00b4*/ 	.byte	0x04, 0x11
        /*00b6*/ 	.short	(.L_32 - .L_31)
	.align		4
.L_31:
        /*00b8*/ 	.word	index@(_Z7_h2ceilPf14__nv_bfloat162)
        /*00bc*/ 	.word	0x00000000


	//----- nvinfo : EIATTR_REGCOUNT
	.align		4
.L_32:
        /*00c0*/ 	.byte	0x04, 0x2f
        /*00c2*/ 	.short	(.L_34 - .L_33)
	.align		4
.L_33:
        /*00c4*/ 	.word	index@(_Z6_h2cosPf14__nv_bfloat162)
        /*00c8*/ 	.word	0x00000017


	//----- nvinfo : EIATTR_FRAME_SIZE
	.align		4
.L_34:
        /*00cc*/ 	.byte	0x04, 0x11
        /*00ce*/ 	.short	(.L_36 - .L_35)
	.align		4
.L_35:
        /*00d0*/ 	.word	index@(_Z6_h2cosPf14__nv_bfloat162)
        /*00d4*/ 	.word	0x00000000


	//----- nvinfo : EIATTR_REGCOUNT
	.align		4
.L_36:
        /*00d8*/ 	.byte	0x04, 0x2f
        /*00da*/ 	.short	(.L_38 - .L_37)
	.align		4
.L_37:
        /*00dc*/ 	.word	index@(_Z6_h2expPf14__nv_bfloat162)
        /*00e0*/ 	.word	0x0000000a


	//----- nvinfo : EIATTR_FRAME_SIZE
	.align		4
.L_38:
        /*00e4*/ 	.byte	0x04, 0x11
        /*00e6*/ 	.short	(.L_40 - .L_39)
	.align		4
.L_39:
        /*00e8*/ 	.word	index@(_Z6_h2expPf14__nv_bfloat162)
        /*00ec*/ 	.word	0x00000000


	//----- nvinfo : EIATTR_REGCOUNT
	.align		4
.L_40:
        /*00f0*/ 	.byte	0x04, 0x2f
        /*00f2*/ 	.short	(.L_42 - .L_41)
	.align		4
.L_41:
        /*00f4*/ 	.word	index@(_Z8_h2exp10Pf14__nv_bfloat162)
        /*00f8*/ 	.word	0x0000000a


	//----- nvinfo : EIATTR_FRAME_SIZE
	.align		4
.L_42:
        /*00fc*/ 	.byte	0x04, 0x11
        /*00fe*/ 	.short	(.L_44 - .L_43)
	.align		4
.L_43:
        /*0100*/ 	.word	index@(_Z8_h2exp10Pf14__nv_bfloat162)
        /*0104*/ 	.word	0x00000000


	//----- nvinfo : EIATTR_REGCOUNT
	.align		4
.L_44:
        /*0108*/ 	.byte	0x04, 0x2f
        /*010a*/ 	.short	(.L_46 - .L_45)
	.align		4
.L_45:
        /*010c*/ 	.word	index@(_Z7_h2exp2Pf14__nv_bfloat162)
        /*0110*/ 	.word	0x0000000a


	//----- nvinfo : EIATTR_FRAME_SIZE
	.align		4
.L_46:
        /*0114*/ 	.byte	0x04, 0x11
        /*0116*/ 	.short	(.L_48 - .L_47)
	.align		4
.L_47:
        /*0118*/ 	.word	index@(_Z7_h2exp2Pf14__nv_bfloat162)
        /*011c*/ 	.word	0x00000000


	//----- nvinfo : EIATTR_REGCOUNT
	.align		4
.L_48:
        /*0120*/ 	.byte	0x04, 0x2f
        /*0122*/ 	.short	(.L_50 - .L_49)
	.align		4
.L_49:
        /*0124*/ 	.word	index@(_Z8_h2floorPf14__nv_bfloat162)
        /*0128*/ 	.word	0x0000000a


	//----- nvinfo : EIATTR_FRAME_SIZE
	.align		4
.L_50:
        /*012c*/ 	.byte	0x04, 0x11
        /*012e*/ 	.short	(.L_52 - .L_51)
	.align		4
.L_51:
        /*0130*/ 	.word	index@(_Z8_h2floorPf14__nv_bfloat162)
        /*0134*/ 	.word	0x00000000


	//----- nvinfo : EIATTR_REGCOUNT
	.align		4
.L_52:
        /*0138*/ 	.byte	0x04, 0x2f
        /*013a*/ 	.short	(.L_54 - .L_53)
	.align		4
.L_53:
        /*013c*/ 	.word	index@(_Z6_h2logPf14__nv_bfloat162)
        /*0140*/ 	.word	0x0000000a


	//----- nvinfo : EIATTR_FRAME_SIZE
	.align		4
.L_54:
        /*0144*/ 	.byte	0x04, 0x11
        /*0146*/ 	.short	(.L_56 - .L_55)
	.align		4
.L_55:
        /*0148*/ 	.word	index@(_Z6_h2logPf14__nv_bfloat162)
        /*014c*/ 	.word	0x00000000


	//----- nvinfo : EIATTR_REGCOUNT
	.align		4
.L_56:
        /*0150*/ 	.byte	0x04, 0x2f
        /*0152*/ 	.short	(.L_58 - .L_57)
	.align		4
.L_57:
        /*0154*/ 	.word	index@(_Z8_h2log10Pf14__nv_bfloat162)
        /*0158*/ 	.word	0x0000000a


	//----- nvinfo : EIATTR_FRAME_SIZE
	.align		4
.L_58:
        /*015c*/ 	.byte	0x04, 0x11
        /*015e*/ 	.short	(.L_60 - .L_59)
	.align		4
.L_59:
        /*0160*/ 	.word	index@(_Z8_h2log10Pf14__nv_bfloat162)
        /*0164*/ 	.word	0x00000000


	//----- nvinfo : EIATTR_REGCOUNT
	.align		4
.L_60:
        /*0168*/ 	.byte	0x04, 0x2f
        /*016a*/ 	.short	(.L_62 - .L_61)
	.align		4
.L_61:
        /*016c*/ 	.word	index@(_Z7_h2log2Pf14__nv_bfloat162)
        /*0170*/ 	.word	0x0000000a


	//----- nvinfo : EIATTR_FRAME_SIZE
	.align		4
.L_62:
        /*0174*/ 	.byte	0x04, 0x11
        /*0176*/ 	.short	(.L_64 - .L_63)
	.align		4
.L_63:
        /*0178*/ 	.word	index@(_Z7_h2log2Pf14__nv_bfloat162)
        /*017c*/ 	.word	0x00000000


	//----- nvinfo : EIATTR_REGCOUNT
	.align		4
.L_64:
        /*0180*/ 	.byte	0x04, 0x2f
        /*0182*/ 	.short	(.L_66 - .L_65)
	.align		4
.L_65:
        /*0184*/ 	.word	index@(_Z7_h2rintPf14__nv_bfloat162)
        /*0188*/ 	.word	0x0000000a


	//----- nvinfo : EIATTR_FRAME_SIZE
	.align		4
.L_66:
        /*018c*/ 	.byte	0x04, 0x11
        /*018e*/ 	.short	(.L_68 - .L_67)
	.align		4
.L_67:
        /*0190*/ 	.word	index@(_Z7_h2rintPf14__nv_bfloat162)
        /*0194*/ 	.word	0x00000000


	//----- nvinfo : EIATTR_REGCOUNT
	.align		4
.L_68:
        /*0198*/ 	.byte	0x04, 0x2f
        /*019a*/ 	.short	(.L_70 - .L_69)
	.align		4
.L_69:
        /*019c*/ 	.word	index@(_Z8_h2rsqrtPf14__nv_bfloat162)
        /*01a0*/ 	.word	0x0000000a


	//----- nvinfo : EIATTR_FRAME_SIZE
	.align		4
.L_70:
        /*01a4*/ 	.byte	0x04, 0x11
        /*01a6*/ 	.short	(.L_72 - .L_71)
	.align		4
.L_71:
        /*01a8*/ 	.word	index@(_Z8_h2rsqrtPf14__nv_bfloat162)
        /*01ac*/ 	.word	0x00000000


	//----- nvinfo : EIATTR_REGCOUNT
	.align		4
.L_72:
        /*01b0*/ 	.byte	0x04, 0x2f
        /*01b2*/ 	.short	(.L_74 - .L_73)
	.align		4
.L_73:
        /*01b4*/ 	.word	index@(_Z6_h2sinPf14__nv_bfloat162)
        /*01b8*/ 	.word	0x00000017


	//----- nvinfo : EIATTR_FRAME_SIZE
	.align		4
.L_74:
        /*01bc*/ 	.byte	0x04, 0x11
        /*01be*/ 	.short	(.L_76 - .L_75)
	.align		4
.L_75:
        /*01c0*/ 	.word	index@(_Z6_h2sinPf14__nv_bfloat162)
        /*01c4*/ 	.word	0x00000000


	//----- nvinfo : EIATTR_REGCOUNT
	.align		4
.L_76:
        /*01c8*/ 	.byte	0x04, 0x2f
        /*01ca*/ 	.short	(.L_78 - .L_77)
	.align		4
.L_77:
        /*01cc*/ 	.word	index@(_Z7_h2sqrtPf14__nv_bfloat162)
        /*01d0*/ 	.word	0x0000000a


	//----- nvinfo : EIATTR_FRAME_SIZE
	.align		4
.L_78:
        /*01d4*/ 	.byte	0x04, 0x11
        /*01d6*/ 	.short	(.L_80 - .L_79)
	.align		4
.L_79:
        /*01d8*/ 	.word	index@(_Z7_h2sqrtPf14__nv_bfloat162)
        /*01dc*/ 	.word	0x00000000


	//----- nvinfo : EIATTR_REGCOUNT
	.align		4
.L_80:
        /*01e0*/ 	.byte	0x04, 0x2f
        /*01e2*/ 	.short	(.L_82 - .L_81)
	.align		4
.L_81:
        /*01e4*/ 	.word	index@(_Z8_h2truncPf14__nv_bfloat162)
        /*01e8*/ 	.word	0x0000000a


	//----- nvinfo : EIATTR_FRAME_SIZE
	.align		4
.L_82:
        /*01ec*/ 	.byte	0x04, 0x11
        /*01ee*/ 	.short	(.L_84 - .L_83)
	.align		4
.L_83:
        /*01f0*/ 	.word	index@(_Z8_h2truncPf14__nv_bfloat162)
        /*01f4*/ 	.word	0x00000000


	//----- nvinfo : EIATTR_MIN_STACK_SIZE
	.align		4
.L_84:
        /*01f8*/ 	.byte	0x04, 0x12
        /*01fa*/ 	.short	(.L_86 - .L_85)
	.align		4
.L_85:
        /*01fc*/ 	.word	index@(_Z8_h2truncPf14__nv_bfloat162)
        /*0200*/ 	.word	0x00000000


	//----- nvinfo : EIATTR_MIN_STACK_SIZE
	.align		4
.L_86:
        /*0204*/ 	.byte	0x04, 0x12
        /*0206*/ 	.short	(.L_88 - .L_87)
	.align		4
.L_87:
        /*0208*/ 	.word	index@(_Z7_h2sqrtPf14__nv_bfloat162)
        /*020c*/ 	.word	0x00000000


	//----- nvinfo : EIATTR_MIN_STACK_SIZE
	.align		4
.L_88:
        /*0210*/ 	.byte	0x04, 0x12
        /*0212*/ 	.short	(.L_90 - .L_89)
	.align		4
.L_89:
        /*0214*/ 	.word	index@(_Z6_h2sinPf14__nv_bfloat162)
        /*0218*/ 	.word	0x00000000


	//----- nvinfo : EIATTR_MIN_STACK_SIZE
	.align		4
.L_90:
        /*021c*/ 	.byte	0x04, 0x12
        /*021e*/ 	.short	(.L_92 - .L_91)
	.align		4
.L_91:
        /*0220*/ 	.word	index@(_Z8_h2rsqrtPf14__nv_bfloat162)
        /*0224*/ 	.word	0x00000000


	//----- nvinfo : EIATTR_MIN_STACK_SIZE
	.align		4
.L_92:
        /*0228*/ 	.byte	0x04, 0x12
        /*022a*/ 	.short	(.L_94 - .L_93)
	.align		4
.L_93:
        /*022c*/ 	.word	index@(_Z7_h2rintPf14__nv_bfloat162)
        /*0230*/ 	.word	0x00000000


	//----- nvinfo : EIATTR_MIN_STACK_SIZE
	.align		4
.L_94:
        /*0234*/ 	.byte	0x04, 0x12
        /*0236*/ 	.short	(.L_96 - .L_95)
	.align		4
.L_95:
        /*0238*/ 	.word	index@(_Z7_h2log2Pf14__nv_bfloat162)
        /*023c*/ 	.word	0x00000000


	//----- nvinfo : EIATTR_MIN_STACK_SIZE
	.align		4
.L_96:
        /*0240*/ 	.byte	0x04, 0x12
        /*0242*/ 	.short	(.L_98 - .L_97)
	.align		4
.L_97:
        /*0244*/ 	.word	index@(_Z8_h2log10Pf14__nv_bfloat162)
        /*0248*/ 	.word	0x00000000


	//----- nvinfo : EIATTR_MIN_STACK_SIZE
	.align		4
.L_98:
        /*024c*/ 	.byte	0x04, 0x12
        /*024e*/ 	.short	(.L_100 - .L_99)
	.align		4
.L_99:
        /*0250*/ 	.word	index@(_Z6_h2logPf14__nv_bfloat162)
        /*0254*/ 	.word	0x00000000


	//----- nvinfo : EIATTR_MIN_STACK_SIZE
	.align		4
.L_100:
        /*0258*/ 	.byte	0x04, 0x12
        /*025a*/ 	.short	(.L_102 - .L_101)
	.align		4
.L_101:
        /*025c*/ 	.word	index@(_Z8_h2floorPf14__nv_bfloat162)
        /*0260*/ 	.word	0x00000000


	//----- nvinfo : EIATTR_MIN_STACK_SIZE
	.align		4
.L_102:
        /*0264*/ 	.byte	0x04, 0x12
        /*0266*/ 	.short	(.L_104 - .L_103)
	.align		4
.L_103:
        /*0268*/ 	.word	index@(_Z7_h2exp2Pf14__nv_bfloat162)
        /*026c*/ 	.word	0x00000000


	//----- nvinfo : EIATTR_MIN_STACK_SIZE
	.align		4
.L_104:
        /*0270*/ 	.byte	0x04, 0x12
        /*0272*/ 	.short	(.L_106 - .L_105)
	.align		4
.L_105:
        /*0274*/ 	.word	index@(_Z8_h2exp10Pf14__nv_bfloat162)
        /*0278*/ 	.word	0x00000000


	//----- nvinfo : EIATTR_MIN_STACK_SIZE
	.align		4
.L_106:
        /*027c*/ 	.byte	0x04, 0x12
        /*027e*/ 	.short	(.L_108 - .L_107)
	.align		4
.L_107:
        /*0280*/ 	.word	index@(_Z6_h2expPf14__nv_bfloat162)
        /*0284*/ 	.word	0x00000000


	//----- nvinfo : EIATTR_MIN_STACK_SIZE
	.align		4
.L_108:
        /*0288*/ 	.byte	0x04, 0x12
        /*028a*/ 	.short	(.L_110 - .L_109)
	.align		4
.L_109:
        /*028c*/ 	.word	index@(_Z6_h2cosPf14__nv_bfloat162)
        /*0290*/ 	.word	0x00000000


	//----- nvinfo : EIATTR_MIN_STACK_SIZE
	.align		4
.L_110:
        /*0294*/ 	.byte	0x04, 0x12
        /*0296*/ 	.short	(.L_112 - .L_111)
	.align		4
.L_111:
        /*0298*/ 	.word	index@(_Z7_h2ceilPf14__nv_bfloat162)
        /*029c*/ 	.word	0x00000000


	//----- nvinfo : EIATTR_MIN_STACK_SIZE
	.align		4
.L_112:
        /*02a0*/ 	.byte	0x04, 0x12
        /*02a2*/ 	.short	(.L_114 - .L_113)
	.align		4
.L_113:
        /*02a4*/ 	.word	index@(_Z5hmin2Pf14__nv_bfloat162S0_)
        /*02a8*/ 	.word	0x00000000


	//----- nvinfo : EIATTR_MIN_STACK_SIZE
	.align		4
.L_114:
        /*02ac*/ 	.byte	0x04, 0x12
        /*02ae*/ 	.short	(.L_116 - .L_115)
	.align		4
.L_115:
        /*02b0*/ 	.word	index@(_Z5hmax2Pf14__nv_bfloat162S0_)
        /*02b4*/ 	.word	0x00000000


	//----- nvinfo : EIATTR_MIN_STACK_SIZE
	.align		4
.L_116:
        /*02b8*/ 	.byte	0x04, 0x12
        /*02ba*/ 	.short	(.L_118 - .L_117)
	.align		4
.L_117:
        /*02bc*/ 	.word	index@(_Z7hisnan2Pf14__nv_bfloat162)
        /*02c0*/ 	.word	0x00000000


	//----- nvinfo : EIATTR_MIN_STACK_SIZE
	.align		4
.L_118:
        /*02c4*/ 	.byte	0x04, 0x12
        /*02c6*/ 	.short	(.L_120 - .L_119)
	.align		4
.L_119:
        /*02c8*/ 	.word	index@(_Z9hfma2_satPf14__nv_bfloat162S0_S0_)
        /*02cc*/ 	.word	0x00000000


	//----- nvinfo : EIATTR_MIN_STACK_SIZE
	.align		4
.L_120:
        /*02d0*/ 	.byte	0x04, 0x12
        /*02d2*/ 	.short	(.L_122 - .L_121)
	.align		4
.L_121:
        /*02d4*/ 	.word	index@(_Z10hfma2_reluPf14__nv_bfloat162S0_S0_)
        /*02d8*/ 	.word	0x00000000


	//----- nvinfo : EIATTR_MIN_STACK_SIZE
	.align		4
.L_122:
        /*02dc*/ 	.byte	0x04, 0x12
        /*02de*/ 	.short	(.L_124 - .L_123)
	.align		4
.L_123:
        /*02e0*/ 	.word	index@(_Z5hfma2Pf14__nv_bfloat162S0_S0_)
        /*02e4*/ 	.word	0x00000000


	//----- nvinfo : EIATTR_MIN_STACK_SIZE
	.align		4
.L_124:
        /*02e8*/ 	.byte	0x04, 0x12
        /*02ea*/ 	.short	(.L_126 - .L_125)
	.align		4
.L_125:
        /*02ec*/ 	.word	index@(_Z5habs2Pf14__nv_bfloat162)
        /*02f0*/ 	.word	0x00000000
.L_126:


//--------------------- .nv.compat                --------------------------
	.section	.nv.compat,"",@"SHT_CUDA_COMPAT_INFO"
	.align	4
        /*0000*/ 	.byte	0x02, 0x09, 0x00, 0x00, 0x02, 0x02, 0x01, 0x00, 0x02, 0x05, 0x05, 0x00, 0x03, 0x07, 0x01, 0x01
        /*0010*/ 	.byte	0x02, 0x03, 0x00, 0x00, 0x02, 0x06, 0x01, 0x00, 0x04, 0x0b, 0x08, 0x00, 0x01, 0x00, 0x00, 0x00
        /*0020*/ 	.byte	0x00, 0x00, 0x00, 0x00


//--------------------- .nv.info._Z8_h2truncPf14__nv_bfloat162 --------------------------
	.section	.nv.info._Z8_h2truncPf14__nv_bfloat162,"",@"SHT_CUDA_INFO"
	.sectionflags	@""
	.align	4


	//----- nvinfo : EIATTR_CUDA_API_VERSION
	.align		4
        /*0000*/ 	.byte	0x04, 0x37
        /*0002*/ 	.short	(.L_128 - .L_127)
.L_127:
        /*0004*/ 	.word	0x00000082


	//----- nvinfo : EIATTR_KPARAM_INFO
	.align		4
.L_128:
        /*0008*/ 	.byte	0x04, 0x17
        /*000a*/ 	.short	(.L_130 - .L_129)
.L_129:
        /*000c*/ 	.word	0x00000000
        /*0010*/ 	.short	0x0001
        /*0012*/ 	.short	0x0008
        /*0014*/ 	.byte	0x00, 0xf0, 0x11, 0x00


	//----- nvinfo : EIATTR_KPARAM_INFO
	.align		4
.L_130:
        /*0018*/ 	.byte	0x04, 0x17
        /*001a*/ 	.short	(.L_132 - .L_131)
.L_131:
        /*001c*/ 	.word	0x00000000
        /*0020*/ 	.short	0x0000
        /*0022*/ 	.short	0x0000
        /*0024*/ 	.byte	0x00, 0xf5, 0x21, 0x00


	//----- nvinfo : EIATTR_SPARSE_MMA_MASK
	.align		4
.L_132:
        /*0028*/ 	.byte	0x03, 0x50
        /*002a*/ 	.short	0x0000


	//----- nvinfo : EIATTR_MAXREG_COUNT
	.align		4
        /*002c*/ 	.byte	0x03, 0x1b
        /*002e*/ 	.short	0x00ff


	//----- nvinfo : EIATTR_MERCURY_ISA_VERSION
	.align		4
        /*0030*/ 	.byte	0x03, 0x5f
        /*0032*/ 	.short	0x0101


	//----- nvinfo : EIATTR_VRC_CTA_INIT_COUNT
	.align		4
        /*0034*/ 	.byte	0x02, 0x4a
	.zero		1
	.zero		1


	//----- nvinfo : EIATTR_EXIT_INSTR_OFFSETS
	.align		4
        /*0038*/ 	.byte	0x04, 0x1c
        /*003a*/ 	.short	(.L_134 - .L_133)


	//   ....[0]....
.L_133:
        /*003c*/ 	.word	0x000000b0


	//----- nvinfo : EIATTR_CBANK_PARAM_SIZE
	.align		4
.L_134:
        /*0040*/ 	.byte	0x03, 0x19
        /*0042*/ 	.short	0x000c


	//----- nvinfo : EIATTR_PARAM_CBANK
	.align		4
        /*0044*/ 	.byte	0x04, 0x0a
        /*0046*/ 	.short	(.L_136 - .L_135)
	.align		4
.L_135:
        /*0048*/ 	.word	index@(.nv.constant0._Z8_h2truncPf14__nv_bfloat162)
        /*004c*/ 	.short	0x0380
        /*004e*/ 	.short	0x000c


	//----- nvinfo : EIATTR_SW_WAR
	.align		4
.L_136:
        /*0050*/ 	.byte	0x04, 0x36
        /*0052*/ 	.short	(.L_138 - .L_137)
.L_137:
        /*0054*/ 	.word	0x00000008
.L_138:


//--------------------- .nv.info._Z7_h2sqrtPf14__nv_bfloat162 --------------------------
	.section	.nv.info._Z7_h2sqrtPf14__nv_bfloat162,"",@"SHT_CUDA_INFO"
	.sectionflags	@""
	.align	4


	//----- nvinfo : EIATTR_CUDA_API_VERSION
	.align		4
        /*0000*/ 	.byte	0x04, 0x37
        /*0002*/ 	.short	(.L_140 - .L_139)
.L_139:
        /*0004*/ 	.word	0x00000082


	//----- nvinfo : EIATTR_KPARAM_INFO
	.align		4
.L_140:
        /*0008*/ 	.byte	0x04, 0x17
        /*000a*/ 	.short	(.L_142 - .L_141)
.L_141:
        /*000c*/ 	.word	0x00000000
        /*0010*/ 	.short	0x0001
        /*0012*/ 	.short	0x0008
        /*0014*/ 	.byte	0x00, 0xf0, 0x11, 0x00


	//----- nvinfo : EIATTR_KPARAM_INFO
	.align		4
.L_142:
        /*0018*/ 	.byte	0x04, 0x17
        /*001a*/ 	.short	(.L_144 - .L_143)
.L_143:
        /*001c*/ 	.word	0x00000000
        /*0020*/ 	.short	0x0000
        /*0022*/ 	.short	0x0000
        /*0024*/ 	.byte	0x00, 0xf5, 0x21, 0x00


	//----- nvinfo : EIATTR_SPARSE_MMA_MASK
	.align		4
.L_144:
        /*0028*/ 	.byte	0x03, 0x50
        /*002a*/ 	.short	0x0000


	//----- nvinfo : EIATTR_MAXREG_COUNT
	.align		4
        /*002c*/ 	.byte	0x03, 0x1b
        /*002e*/ 	.short	0x00ff


	//----- nvinfo : EIATTR_MERCURY_ISA_VERSION
	.align		4
        /*0030*/ 	.byte	0x03, 0x5f
        /*0032*/ 	.short	0x0101


	//----- nvinfo : EIATTR_VRC_CTA_INIT_COUNT
	.align		4
        /*0034*/ 	.byte	0x02, 0x4a
	.zero		1
	.zero		1


	//----- nvinfo : EIATTR_EXIT_INSTR_OFFSETS
	.align		4
        /*0038*/ 	.byte	0x04, 0x1c
        /*003a*/ 	.short	(.L_146 - .L_145)


	//   ....[0]....
.L_145:
        /*003c*/ 	.word	0x00000170


	//----- nvinfo : EIATTR_CBANK_PARAM_SIZE
	.align		4
.L_146:
        /*0040*/ 	.byte	0x03, 0x19
        /*0042*/ 	.short	0x000c


	//----- nvinfo : EIATTR_PARAM_CBANK
	.align		4
        /*0044*/ 	.byte	0x04, 0x0a
        /*0046*/ 	.short	(.L_148 - .L_147)
	.align		4
.L_147:
        /*0048*/ 	.word	index@(.nv.constant0._Z7_h2sqrtPf14__nv_bfloat162)
        /*004c*/ 	.short	0x0380
        /*004e*/ 	.short	0x000c


	//----- nvinfo : EIATTR_SW_WAR
	.align		4
.L_148:
        /*0050*/ 	.byte	0x04, 0x36
        /*0052*/ 	.short	(.L_150 - .L_149)
.L_149:
        /*0054*/ 	.word	0x00000008
.L_150:


//--------------------- .nv.info._Z6_h2sinPf14__nv_bfloat162 --------------------------
	.section	.nv.info._Z6_h2sinPf14__nv_bfloat162,"",@"SHT_CUDA_INFO"
	.sectionflags	@""
	.align	4


	//----- nvinfo : EIATTR_CUDA_API_VERSION
	.align		4
        /*0000*/ 	.byte	0x04, 0x37
        /*0002*/ 	.short	(.L_152 - .L_151)
.L_151:
        /*0004*/ 	.word	0x00000082


	//----- nvinfo : EIATTR_KPARAM_INFO
	.align		4
.L_152:
        /*0008*/ 	.byte	0x04, 0x17
        /*000a*/ 	.short	(.L_154 - .L_153)
.L_153:
        /*000c*/ 	.word	0x00000000
        /*0010*/ 	.short	0x0001
        /*0012*/ 	.short	0x0008
        /*0014*/ 	.byte	0x00, 0xf0, 0x11, 0x00


	//----- nvinfo : EIATTR_KPARAM_INFO
	.align		4
.L_154:
        /*0018*/ 	.byte	0x04, 0x17
        /*001a*/ 	.short	(.L_156 - .L_155)
.L_155:
        /*001c*/ 	.word	0x00000000
        /*0020*/ 	.short	0x0000
        /*0022*/ 	.short	0x0000
        /*0024*/ 	.byte	0x00, 0xf5, 0x21, 0x00


	//----- nvinfo : EIATTR_SPARSE_MMA_MASK
	.align		4
.L_156:
        /*0028*/ 	.byte	0x03, 0x50
        /*002a*/ 	.short	0x0000


	//----- nvinfo : EIATTR_MAXREG_COUNT
	.align		4
        /*002c*/ 	.byte	0x03, 0x1b
        /*002e*/ 	.short	0x00ff


	//----- nvinfo : EIATTR_MERCURY_ISA_VERSION
	.align		4
        /*0030*/ 	.byte	0x03, 0x5f
        /*0032*/ 	.short	0x0101


	//----- nvinfo : EIATTR_VRC_CTA_INIT_COUNT
	.align		4
        /*0034*/ 	.byte	0x02, 0x4a
	.zero		1
	.zero		1


	//----- nvinfo : EIATTR_EXIT_INSTR_OFFSETS
	.align		4
        /*0038*/ 	.byte	0x04, 0x1c
        /*003a*/ 	.short	(.L_158 - .L_157)


	//   ....[0]....
.L_157:
        /*003c*/ 	.word	0x00000f50


	//----- nvinfo : EIATTR_CBANK_PARAM_SIZE
	.align		4
.L_158:
        /*0040*/ 	.byte	0x03, 0x19
        /*0042*/ 	.short	0x000c


	//----- nvinfo : EIATTR_PARAM_CBANK
	.align		4
        /*0044*/ 	.byte	0x04, 0x0a
        /*0046*/ 	.short	(.L_160 - .L_159)
	.align		4
.L_159:
        /*0048*/ 	.word	index@(.nv.constant0._Z6_h2sinPf14__nv_bfloat162)
        /*004c*/ 	.short	0x0380
        /*004e*/ 	.short	0x000c


	//----- nvinfo : EIATTR_SW_WAR
	.align		4
.L_160:
        /*0050*/ 	.byte	0x04, 0x36
        /*0052*/ 	.short	(.L_162 - .L_161)
.L_161:
        /*0054*/ 	.word	0x00000008
.L_162:


//--------------------- .nv.info._Z8_h2rsqrtPf14__nv_bfloat162 --------------------------
	.section	.nv.info._Z8_h2rsqrtPf14__nv_bfloat162,"",@"SHT_CUDA_INFO"
	.sectionflags	@""
	.align	4


	//----- nvinfo : EIATTR_CUDA_API_VERSION
	.align		4
        /*0000*/ 	.byte	0x04, 0x37
        /*0002*/ 	.short	(.L_164 - .L_163)
.L_163:
        /*0004*/ 	.word	0x00000082


	//----- nvinfo : EIATTR_KPARAM_INFO
	.align		4
.L_164:
        /*0008*/ 	.byte	0x04, 0x17
        /*000a*/ 	.short	(.L_166 - .L_165)
.L_165:
        /*000c*/ 	.word	0x00000000
        /*0010*/ 	.short	0x0001
        /*0012*/ 	.short	0x0008
        /*0014*/ 	.byte	0x00, 0xf0, 0x11, 0x00


	//----- nvinfo : EIATTR_KPARAM_INFO
	.align		4
.L_166:
        /*0018*/ 	.byte	0x04, 0x17
        /*001a*/ 	.short	(.L_168 - .L_167)
.L_167:
        /*001c*/ 	.word	0x00000000
        /*0020*/ 	.short	0x0000
        /*0022*/ 	.short	0x0000
        /*0024*/ 	.byte	0x00, 0xf5, 0x21, 0x00


	//----- nvinfo : EIATTR_SPARSE_MMA_MASK
	.align		4
.L_168:
        /*0028*/ 	.byte	0x03, 0x50
        /*002a*/ 	.short	0x0000


	//----- nvinfo : EIATTR_MAXREG_COUNT
	.align		4
        /*002c*/ 	.byte	0x03, 0x1b
        /*002e*/ 	.short	0x00ff


	//----- nvinfo : EIATTR_MERCURY_ISA_VERSION
	.align		4
        /*0030*/ 	.byte	0x03, 0x5f
        /*0032*/ 	.short	0x0101


	//----- nvinfo : EIATTR_VRC_CTA_INIT_COUNT
	.align		4
        /*0034*/ 	.byte	0x02, 0x4a
	.zero		1
	.zero		1


	//----- nvinfo : EIATTR_EXIT_INSTR_OFFSETS
	.align		4
        /*0038*/ 	.byte	0x04, 0x1c
        /*003a*/ 	.short	(.L_170 - .L_169)


	//   ....[0]....
.L_169:
        /*003c*/ 	.word	0x00000170


	//----- nvinfo : EIATTR_CBANK_PARAM_SIZE
	.align		4
.L_170:
        /*0040*/ 	.byte	0x03, 0x19
        /*0042*/ 	.short	0x000c


	//----- nvinfo : EIATTR_PARAM_CBANK
	.align		4
        /*0044*/ 	.byte	0x04, 0x0a
        /*0046*/ 	.short	(.L_172 - .L_171)
	.align		4
.L_171:
        /*0048*/ 	.word	index@(.nv.constant0._Z8_h2rsqrtPf14__nv_bfloat162)
        /*004c*/ 	.short	0x0380
        /*004e*/ 	.short	0x000c


	//----- nvinfo : EIATTR_SW_WAR
	.align		4
.L_172:
        /*0050*/ 	.byte	0x04, 0x36
        /*0052*/ 	.short	(.L_174 - .L_173)
.L_173:
        /*0054*/ 	.word	0x00000008
.L_174:


//--------------------- .nv.info._Z7_h2rintPf14__nv_bfloat162 --------------------------
	.section	.nv.info._Z7_h2rintPf14__nv_bfloat162,"",@"SHT_CUDA_INFO"
	.sectionflags	@""
	.align	4


	//----- nvinfo : EIATTR_CUDA_API_VERSION
	.align		4
        /*0000*/ 	.byte	0x04, 0x37
        /*0002*/ 	.short	(.L_176 - .L_175)
.L_175:
        /*0004*/ 	.word	0x00000082


	//----- nvinfo : EIATTR_KPARAM_INFO
	.align		4
.L_176:
        /*0008*/ 	.byte	0x04, 0x17
        /*000a*/ 	.short	(.L_178 - .L_177)
.L_177:
        /*000c*/ 	.word	0x00000000
        /*0010*/ 	.short	0x0001
        /*0012*/ 	.short	0x0008
        /*0014*/ 	.byte	0x00, 0xf0, 0x11, 0x00


	//----- nvinfo : EIATTR_KPARAM_INFO
	.align		4
.L_178:
        /*0018*/ 	.byte	0x04, 0x17
        /*001a*/ 	.short	(.L_180 - .L_179)
.L_179:
        /*001c*/ 	.word	0x00000000
        /*0020*/ 	.short	0x0000
        /*0022*/ 	.short	0x0000
        /*0024*/ 	.byte	0x00, 0xf5, 0x21, 0x00


	//----- nvinfo : EIATTR_SPARSE_MMA_MASK
	.align		4
.L_180:
        /*0028*/ 	.byte	0x03, 0x50
        /*002a*/ 	.short	0x0000


	//----- nvinfo : EIATTR_MAXREG_COUNT
	.align		4
        /*002c*/ 	.byte	0x03, 0x1b
        /*002e*/ 	.short	0x00ff


	//----- nvinfo : EIATTR_MERCURY_ISA_VERSION
	.align		4
        /*0030*/ 	.byte	0x03, 0x5f
        /*0032*/ 	.short	0x0101


	//----- nvinfo : EIATTR_VRC_CTA_INIT_COUNT
	.align		4
        /*0034*/ 	.byte	0x02, 0x4a
	.zero		1
	.zero		1


	//----- nvinfo : EIATTR_EXIT_INSTR_OFFSETS
	.align		4
        /*0038*/ 	.byte	0x04, 0x1c
        /*003a*/ 	.short	(.L_182 - .L_181)


	//   ....[0]....
.L_181:
        /*003c*/ 	.word	0x000000b0


	//----- nvinfo : EIATTR_CBANK_PARAM_SIZE
	.align		4
.L_182:
        /*0040*/ 	.byte	0x03, 0x19
        /*0042*/ 	.short	0x000c


	//----- nvinfo : EIATTR_PARAM_CBANK
	.align		4
        /*0044*/ 	.byte	0x04, 0x0a
        /*0046*/ 	.short	(.L_184 - .L_183)
	.align		4
.L_183:
        /*0048*/ 	.word	index@(.nv.constant0._Z7_h2rintPf14__nv_bfloat162)
        /*004c*/ 	.short	0x0380
        /*004e*/ 	.short	0x000c


	//----- nvinfo : EIATTR_SW_WAR
	.align		4
.L_184:
        /*0050*/ 	.byte	0x04, 0x36
        /*0052*/ 	.short	(.L_186 - .L_185)
.L_185:
        /*0054*/ 	.word	0x00000008
.L_186:


//--------------------- .nv.info._Z7_h2log2Pf14__nv_bfloat162 --------------------------
	.section	.nv.info._Z7_h2log2Pf14__nv_bfloat162,"",@"SHT_CUDA_INFO"
	.sectionflags	@""
	.align	4


	//----- nvinfo : EIATTR_CUDA_API_VERSION
	.align		4
        /*0000*/ 	.byte	0x04, 0x37
        /*0002*/ 	.short	(.L_188 - .L_187)
.L_187:
        /*0004*/ 	.word	0x00000082


	//----- nvinfo : EIATTR_KPARAM_INFO
	.align		4
.L_188:
        /*0008*/ 	.byte	0x04, 0x17
        /*000a*/ 	.short	(.L_190 - .L_189)
.L_189:
        /*000c*/ 	.word	0x00000000
        /*0010*/ 	.short	0x0001
        /*0012*/ 	.short	0x0008
        /*0014*/ 	.byte	0x00, 0xf0, 0x11, 0x00


	//----- nvinfo : EIATTR_KPARAM_INFO
	.align		4
.L_190:
        /*0018*/ 	.byte	0x04, 0x17
        /*001a*/ 	.short	(.L_192 - .L_191)
.L_191:
        /*001c*/ 	.word	0x00000000
        /*0020*/ 	.short	0x0000
        /*0022*/ 	.short	0x0000
        /*0024*/ 	.byte	0x00, 0xf5, 0x21, 0x00


	//----- nvinfo : EIATTR_SPARSE_MMA_MASK
	.align		4
.L_192:
        /*0028*/ 	.byte	0x03, 0x50
        /*002a*/ 	.short	0x0000


	//----- nvinfo : EIATTR_MAXREG_COUNT
	.align		4
        /*002c*/ 	.byte	0x03, 0x1b
        /*002e*/ 	.short	0x00ff


	//----- nvinfo : EIATTR_MERCURY_ISA_VERSION
	.align		4
        /*0030*/ 	.byte	0x03, 0x5f
        /*0032*/ 	.short	0x0101


	//----- nvinfo : EIATTR_VRC_CTA_INIT_COUNT
	.align		4
        /*0034*/ 	.byte	0x02, 0x4a
	.zero		1
	.zero		1


	//----- nvinfo : EIATTR_EXIT_INSTR_OFFSETS
	.align		4
        /*0038*/ 	.byte	0x04, 0x1c
        /*003a*/ 	.short	(.L_194 - .L_193)


	//   ....[0]....
.L_193:
        /*003c*/ 	.word	0x00000170


	//----- nvinfo : EIATTR_CBANK_PARAM_SIZE
	.align		4
.L_194:
        /*0040*/ 	.byte	0x03, 0x19
        /*0042*/ 	.short	0x000c


	//----- nvinfo : EIATTR_PARAM_CBANK
	.align		4
        /*0044*/ 	.byte	0x04, 0x0a
        /*0046*/ 	.short	(.L_196 - .L_195)
	.align		4
.L_195:
        /*0048*/ 	.word	index@(.nv.constant0._Z7_h2log2Pf14__nv_bfloat162)
        /*004c*/ 	.short	0x0380
        /*004e*/ 	.short	0x000c


	//----- nvinfo : EIATTR_SW_WAR
	.align		4
.L_196:
        /*0050*/ 	.byte	0x04, 0x36
        /*0052*/ 	.short	(.L_198 - .L_197)
.L_197:
        /*0054*/ 	.word	0x00000008
.L_198:


//--------------------- .nv.info._Z8_h2log10Pf14__nv_bfloat162 --------------------------
	.section	.nv.info._Z8_h2log10Pf14__nv_bfloat162,"",@"SHT_CUDA_INFO"
	.sectionflags	@""
	.align	4


	//----- nvinfo : EIATTR_CUDA_API_VERSION
	.align		4
        /*0000*/ 	.byte	0x04, 0x37
        /*0002*/ 	.short	(.L_200 - .L_199)
.L_199:
        /*0004*/ 	.word	0x00000082


	//----- nvinfo : EIATTR_KPARAM_INFO
	.align		4
.L_200:
        /*0008*/ 	.byte	0x04, 0x17
        /*000a*/ 	.short	(.L_202 - .L_201)
.L_201:
        /*000c*/ 	.word	0x00000000
        /*0010*/ 	.short	0x0001
        /*0012*/ 	.short	0x0008
        /*0014*/ 	.byte	0x00, 0xf0, 0x11, 0x00


	//----- nvinfo : EIATTR_KPARAM_INFO
	.align		4
.L_202:
        /*0018*/ 	.byte	0x04, 0x17
        /*001a*/ 	.short	(.L_204 - .L_203)
.L_203:
        /*001c*/ 	.word	0x00000000
        /*0020*/ 	.short	0x0000
        /*0022*/ 	.short	0x0000
        /*0024*/ 	.byte	0x00, 0xf5, 0x21, 0x00


	//----- nvinfo : EIATTR_SPARSE_MMA_MASK
	.align		4
.L_204:
        /*0028*/ 	.byte	0x03, 0x50
        /*002a*/ 	.short	0x0000


	//----- nvinfo : EIATTR_MAXREG_COUNT
	.align		4
        /*002c*/ 	.byte	0x03, 0x1b
        /*002e*/ 	.short	0x00ff


	//----- nvinfo : EIATTR_MERCURY_ISA_VERSION
	.align		4
        /*0030*/ 	.byte	0x03, 0x5f
        /*0032*/ 	.short	0x0101


	//----- nvinfo : EIATTR_VRC_CTA_INIT_COUNT
	.align		4
        /*0034*/ 	.byte	0x02, 0x4a
	.zero		1
	.zero		1


	//----- nvinfo : EIATTR_EXIT_INSTR_OFFSETS
	.align		4
        /*0038*/ 	.byte	0x04, 0x1c
        /*003a*/ 	.short	(.L_206 - .L_205)


	//   ....[0]....
.L_205:
        /*003c*/ 	.word	0x00000190


	//----- nvinfo : EIATTR_CBANK_PARAM_SIZE
	.align		4
.L_206:
        /*0040*/ 	.byte	0x03, 0x19
        /*0042*/ 	.short	0x000c


	//----- nvinfo : EIATTR_PARAM_CBANK
	.align		4
        /*0044*/ 	.byte	0x04, 0x0a
        /*0046*/ 	.short	(.L_208 - .L_207)
	.align		4
.L_207:
        /*0048*/ 	.word	index@(.nv.constant0._Z8_h2log10Pf14__nv_bfloat162)
        /*004c*/ 	.short	0x0380
        /*004e*/ 	.short	0x000c


	//----- nvinfo : EIATTR_SW_WAR
	.align		4
.L_208:
        /*0050*/ 	.byte	0x04, 0x36
        /*0052*/ 	.short	(.L_210 - .L_209)
.L_209:
        /*0054*/ 	.word	0x00000008
.L_210:


//--------------------- .nv.info._Z6_h2logPf14__nv_bfloat162 --------------------------
	.section	.nv.info._Z6_h2logPf14__nv_bfloat162,"",@"SHT_CUDA_INFO"
	.sectionflags	@""
	.align	4


	//----- nvinfo : EIATTR_CUDA_API_VERSION
	.align		4
        /*0000*/ 	.byte	0x04, 0x37
        /*0002*/ 	.short	(.L_212 - .L_211)
.L_211:
        /*0004*/ 	.word	0x00000082


	//----- nvinfo : EIATTR_KPARAM_INFO
	.align		4
.L_212:
        /*0008*/ 	.byte	0x04, 0x17
        /*000a*/ 	.short	(.L_214 - .L_213)
.L_213:
        /*000c*/ 	.word	0x00000000
        /*0010*/ 	.short	0x0001
        /*0012*/ 	.short	0x0008
        /*0014*/ 	.byte	0x00, 0xf0, 0x11, 0x00


	//----- nvinfo : EIATTR_KPARAM_INFO
	.align		4
.L_214:
        /*0018*/ 	.byte	0x04, 0x17
        /*001a*/ 	.short	(.L_216 - .L_215)
.L_215:
        /*001c*/ 	.word	0x00000000
        /*0020*/ 	.short	0x0000
        /*0022*/ 	.short	0x0000
        /*0024*/ 	.byte	0x00, 0xf5, 0x21, 0x00


	//----- nvinfo : EIATTR_SPARSE_MMA_MASK
	.align		4
.L_216:
        /*0028*/ 	.byte	0x03, 0x50
        /*002a*/ 	.short	0x0000


	//----- nvinfo : EIATTR_MAXREG_COUNT
	.align		4
        /*002c*/ 	.byte	0x03, 0x1b
        /*002e*/ 	.short	0x00ff


	//----- nvinfo : EIATTR_MERCURY_ISA_VERSION
	.align		4
        /*0030*/ 	.byte	0x03, 0x5f
        /*0032*/ 	.short	0x0101


	//----- nvinfo : EIATTR_VRC_CTA_INIT_COUNT
	.align		4
        /*0034*/ 	.byte	0x02, 0x4a
	.zero		1
	.zero		1


	//----- nvinfo : EIATTR_EXIT_INSTR_OFFSETS
	.align		4
        /*0038*/ 	.byte	0x04, 0x1c
        /*003a*/ 	.short	(.L_218 - .L_217)


	//   ....[0]....
.L_217:
        /*003c*/ 	.word	0x00000190


	//----- nvinfo : EIATTR_CBANK_PARAM_SIZE
	.align		4
.L_218:
        /*0040*/ 	.byte	0x03, 0x19
        /*0042*/ 	.short	0x000c


	//----- nvinfo : EIATTR_PARAM_CBANK
	.align		4
        /*0044*/ 	.byte	0x04, 0x0a
        /*0046*/ 	.short	(.L_220 - .L_219)
	.align		4
.L_219:
        /*0048*/ 	.word	index@(.nv.constant0._Z6_h2logPf14__nv_bfloat162)
        /*004c*/ 	.short	0x0380
        /*004e*/ 	.short	0x000c


	//----- nvinfo : EIATTR_SW_WAR
	.align		4
.L_220:
        /*0050*/ 	.byte	0x04, 0x36
        /*0052*/ 	.short	(.L_222 - .L_221)
.L_221:
        /*0054*/ 	.word	0x00000008
.L_222:


//--------------------- .nv.info._Z8_h2floorPf14__nv_bfloat162 --------------------------
	.section	.nv.info._Z8_h2floorPf14__nv_bfloat162,"",@"SHT_CUDA_INFO"
	.sectionflags	@""
	.align	4


	//----- nvinfo : EIATTR_CUDA_API_VERSION
	.align		4
        /*0000*/ 	.byte	0x04, 0x37
        /*0002*/ 	.short	(.L_224 - .L_223)
.L_223:
        /*0004*/ 	.word	0x00000082


	//----- nvinfo : EIATTR_KPARAM_INFO
	.align		4
.L_224:
        /*0008*/ 	.byte	0x04, 0x17
        /*000a*/ 	.short	(.L_226 - .L_225)
.L_225:
        /*000c*/ 	.word	0x00000000
        /*0010*/ 	.short	0x0001
        /*0012*/ 	.short	0x0008
        /*0014*/ 	.byte	0x00, 0xf0, 0x11, 0x00


	//----- nvinfo : EIATTR_KPARAM_INFO
	.align		4
.L_226:
        /*0018*/ 	.byte	0x04, 0x17
        /*001a*/ 	.short	(.L_228 - .L_227)
.L_227:
        /*001c*/ 	.word	0x00000000
        /*0020*/ 	.short	0x0000
        /*0022*/ 	.short	0x0000
        /*0024*/ 	.byte	0x00, 0xf5, 0x21, 0x00


	//----- nvinfo : EIATTR_SPARSE_MMA_MASK
	.align		4
.L_228:
        /*0028*/ 	.byte	0x03, 0x50
        /*002a*/ 	.short	0x0000


	//----- nvinfo : EIATTR_MAXREG_COUNT
	.align		4
        /*002c*/ 	.byte	0x03, 0x1b
        /*002e*/ 	.short	0x00ff


	//----- nvinfo : EIATTR_MERCURY_ISA_VERSION
	.align		4
        /*0030*/ 	.byte	0x03, 0x5f
        /*0032*/ 	.short	0x0101


	//----- nvinfo : EIATTR_VRC_CTA_INIT_COUNT
	.align		4
        /*0034*/ 	.byte	0x02, 0x4a
	.zero		1
	.zero		1


	//----- nvinfo : EIATTR_EXIT_INSTR_OFFSETS
	.align		4
        /*0038*/ 	.byte	0x04, 0x1c
        /*003a*/ 	.short	(.L_230 - .L_229)


	//   ....[0]....
.L_229:
        /*003c*/ 	.word	0x000000b0


	//----- nvinfo : EIATTR_CBANK_PARAM_SIZE
	.align		4
.L_230:
        /*0040*/ 	.byte	0x03, 0x19
        /*0042*/ 	.short	0x000c


	//----- nvinfo : EIATTR_PARAM_CBANK
	.align		4
        /*0044*/ 	.byte	0x04, 0x0a
        /*0046*/ 	.short	(.L_232 - .L_231)
	.align		4
.L_231:
        /*0048*/ 	.word	index@(.nv.constant0._Z8_h2floorPf14__nv_bfloat162)
        /*004c*/ 	.short	0x0380
        /*004e*/ 	.short	0x000c


	//----- nvinfo : EIATTR_SW_WAR
	.align		4
.L_232:
        /*0050*/ 	.byte	0x04, 0x36
        /*0052*/ 	.short	(.L_234 - .L_233)
.L_233:
        /*0054*/ 	.word	0x00000008
.L_234:


//--------------------- .nv.info._Z7_h2exp2Pf14__nv_bfloat162 --------------------------
	.section	.nv.info._Z7_h2exp2Pf14__nv_bfloat162,"",@"SHT_CUDA_INFO"
	.sectionflags	@""
	.align	4


	//----- nvinfo : EIATTR_CUDA_API_VERSION
	.align		4
        /*0000*/ 	.byte	0x04, 0x37
        /*0002*/ 	.short	(.L_236 - .L_235)
.L_235:
        /*0004*/ 	.word	0x00000082


	//----- nvinfo : EIATTR_KPARAM_INFO
	.align		4
.L_236:
        /*0008*/ 	.byte	0x04, 0x17
        /*000a*/ 	.short	(.L_238 - .L_237)
.L_237:
        /*000c*/ 	.word	0x00000000
        /*0010*/ 	.short	0x0001
        /*0012*/ 	.short	0x0008
        /*0014*/ 	.byte	0x00, 0xf0, 0x11, 0x00


	//----- nvinfo : EIATTR_KPARAM_INFO
	.align		4
.L_238:
        /*0018*/ 	.byte	0x04, 0x17
        /*001a*/ 	.short	(.L_240 - .L_239)
.L_239:
        /*001c*/ 	.word	0x00000000
        /*0020*/ 	.short	0x0000
        /*0022*/ 	.short	0x0000
        /*0024*/ 	.byte	0x00, 0xf5, 0x21, 0x00


	//----- nvinfo : EIATTR_SPARSE_MMA_MASK
	.align		4
.L_240:
        /*0028*/ 	.byte	0x03, 0x50
        /*002a*/ 	.short	0x0000


	//----- nvinfo : EIATTR_MAXREG_COUNT
	.align		4
        /*002c*/ 	.byte	0x03, 0x1b
        /*002e*/ 	.short	0x00ff


	//----- nvinfo : EIATTR_MERCURY_ISA_VERSION
	.align		4
        /*0030*/ 	.byte	0x03, 0x5f
        /*0032*/ 	.short	0x0101


	//----- nvinfo : EIATTR_VRC_CTA_INIT_COUNT
	.align		4
        /*0034*/ 	.byte	0x02, 0x4a
	.zero		1
	.zero		1


	//----- nvinfo : EIATTR_EXIT_INSTR_OFFSETS
	.align		4
        /*0038*/ 	.byte	0x04, 0x1c
        /*003a*/ 	.short	(.L_242 - .L_241)


	//   ....[0]....
.L_241:
        /*003c*/ 	.word	0x00000170


	//----- nvinfo : EIATTR_CBANK_PARAM_SIZE
	.align		4
.L_242:
        /*0040*/ 	.byte	0x03, 0x19
        /*0042*/ 	.short	0x000c


	//----- nvinfo : EIATTR_PARAM_CBANK
	.align		4
        /*0044*/ 	.byte	0x04, 0x0a
        /*0046*/ 	.short	(.L_244 - .L_243)
	.align		4
.L_243:
        /*0048*/ 	.word	index@(.nv.constant0._Z7_h2exp2Pf14__nv_bfloat162)
        /*004c*/ 	.short	0x0380
        /*004e*/ 	.short	0x000c


	//----- nvinfo : EIATTR_SW_WAR
	.align		4
.L_244:
        /*0050*/ 	.byte	0x04, 0x36
        /*0052*/ 	.short	(.L_246 - .L_245)
.L_245:
        /*0054*/ 	.word	0x00000008
.L_246:


//--------------------- .nv.info._Z8_h2exp10Pf14__nv_bfloat162 --------------------------
	.section	.nv.info._Z8_h2exp10Pf14__nv_bfloat162,"",@"SHT_CUDA_INFO"
	.sectionflags	@""
	.align	4


	//----- nvinfo : EIATTR_CUDA_API_VERSION
	.align		4
        /*0000*/ 	.byte	0x04, 0x37
        /*0002*/ 	.short	(.L_248 - .L_247)
.L_247:
        /*0004*/ 	.word	0x00000082


	//----- nvinfo : EIATTR_KPARAM_INFO
	.align		4
.L_248:
        /*0008*/ 	.byte	0x04, 0x17
        /*000a*/ 	.short	(.L_250 - .L_249)
.L_249:
        /*000c*/ 	.word	0x00000000
        /*0010*/ 	.short	0x0001
        /*0012*/ 	.short	0x0008
        /*0014*/ 	.byte	0x00, 0xf0, 0x11, 0x00


	//----- nvinfo : EIATTR_KPARAM_INFO
	.align		4
.L_250:
        /*0018*/ 	.byte	0x04, 0x17
        /*001a*/ 	.short	(.L_252 - .L_251)
.L_251:
        /*001c*/ 	.word	0x00000000
        /*0020*/ 	.short	0x0000
        /*0022*/ 	.short	0x0000
        /*0024*/ 	.byte	0x00, 0xf5, 0x21, 0x00


	//----- nvinfo : EIATTR_SPARSE_MMA_MASK
	.align		4
.L_252:
        /*0028*/ 	.byte	0x03, 0x50
        /*002a*/ 	.short	0x0000


	//----- nvinfo : EIATTR_MAXREG_COUNT
	.align		4
        /*002c*/ 	.byte	0x03, 0x1b
        /*002e*/ 	.short	0x00ff


	//----- nvinfo : EIATTR_MERCURY_ISA_VERSION
	.align		4
        /*0030*/ 	.byte	0x03, 0x5f
        /*0032*/ 	.short	0x0101


	//----- nvinfo : EIATTR_VRC_CTA_INIT_COUNT
	.align		4
        /*0034*/ 	.byte	0x02, 0x4a
	.zero		1
	.zero		1


	//----- nvinfo : EIATTR_EXIT_INSTR_OFFSETS
	.align		4
        /*0038*/ 	.byte	0x04, 0x1c
        /*003a*/ 	.short	(.L_254 - .L_253)


	//   ....[0]....
.L_253:
        /*003c*/ 	.word	0x000001d0


	//----- nvinfo : EIATTR_CBANK_PARAM_SIZE
	.align		4
.L_254:
        /*0040*/ 	.byte	0x03, 0x19
        /*0042*/ 	.short	0x000c


	//----- nvinfo : EIATTR_PARAM_CBANK
	.align		4
        /*0044*/ 	.byte	0x04, 0x0a
        /*0046*/ 	.short	(.L_256 - .L_255)
	.align		4
.L_255:
        /*0048*/ 	.word	index@(.nv.constant0._Z8_h2exp10Pf14__nv_bfloat162)
        /*004c*/ 	.short	0x0380
        /*004e*/ 	.short	0x000c


	//----- nvinfo : EIATTR_SW_WAR
	.align		4
.L_256:
        /*0050*/ 	.byte	0x04, 0x36
        /*0052*/ 	.short	(.L_258 - .L_257)
.L_257:
        /*0054*/ 	.word	0x00000008
.L_258:


//--------------------- .nv.info._Z6_h2expPf14__nv_bfloat162 --------------------------
	.section	.nv.info._Z6_h2expPf14__nv_bfloat162,"",@"SHT_CUDA_INFO"
	.sectionflags	@""
	.align	4


	//----- nvinfo : EIATTR_CUDA_API_VERSION
	.align		4
        /*0000*/ 	.byte	0x04, 0x37
        /*0002*/ 	.short	(.L_260 - .L_259)
.L_259:
        /*0004*/ 	.word	0x00000082


	//----- nvinfo : EIATTR_KPARAM_INFO
	.align		4
.L_260:
        /*0008*/ 	.byte	0x04, 0x17
        /*000a*/ 	.short	(.L_262 - .L_261)
.L_261:
        /*000c*/ 	.word	0x00000000
        /*0010*/ 	.short	0x0001
        /*0012*/ 	.short	0x0008
        /*0014*/ 	.byte	0x00, 0xf0, 0x11, 0x00


	//----- nvinfo : EIATTR_KPARAM_INFO
	.align		4
.L_262:
        /*0018*/ 	.byte	0x04, 0x17
        /*001a*/ 	.short	(.L_264 - .L_263)
.L_263:
        /*001c*/ 	.word	0x00000000
        /*0020*/ 	.short	0x0000
        /*0022*/ 	.short	0x0000
        /*0024*/ 	.byte	0x00, 0xf5, 0x21, 0x00


	//----- nvinfo : EIATTR_SPARSE_MMA_MASK
	.align		4
.L_264:
        /*0028*/ 	.byte	0x03, 0x50
        /*002a*/ 	.short	0x0000


	//----- nvinfo : EIATTR_MAXREG_COUNT
	.align		4
        /*002c*/ 	.byte	0x03, 0x1b
        /*002e*/ 	.short	0x00ff


	//----- nvinfo : EIATTR_MERCURY_ISA_VERSION
	.align		4
        /*0030*/ 	.byte	0x03, 0x5f
        /*0032*/ 	.short	0x0101


	//----- nvinfo : EIATTR_VRC_CTA_INIT_COUNT
	.align		4
        /*0034*/ 	.byte	0x02, 0x4a
	.zero		1
	.zero		1


	//----- nvinfo : EIATTR_EXIT_INSTR_OFFSETS
	.align		4
        /*0038*/ 	.byte	0x04, 0x1c
        /*003a*/ 	.short	(.L_266 - .L_265)


	//   ....[0]....
.L_265:
        /*003c*/ 	.word	0x00000190


	//----- nvinfo : EIATTR_CBANK_PARAM_SIZE
	.align		4
.L_266:
        /*0040*/ 	.byte	0x03, 0x19
        /*0042*/ 	.short	0x000c


	//----- nvinfo : EIATTR_PARAM_CBANK
	.align		4
        /*0044*/ 	.byte	0x04, 0x0a
        /*0046*/ 	.short	(.L_268 - .L_267)
	.align		4
.L_267:
        /*0048*/ 	.word	index@(.nv.constant0._Z6_h2expPf14__nv_bfloat162)
        /*004c*/ 	.short	0x0380
        /*004e*/ 	.short	0x000c


	//----- nvinfo : EIATTR_SW_WAR
	.align		4
.L_268:
        /*0050*/ 	.byte	0x04, 0x36
        /*0052*/ 	.short	(.L_270 - .L_269)
.L_269:
        /*0054*/ 	.word	0x00000008
.L_270:


//--------------------- .nv.info._Z6_h2cosPf14__nv_bfloat162 --------------------------
	.section	.nv.info._Z6_h2cosPf14__nv_bfloat162,"",@"SHT_CUDA_INFO"
	.sectionflags	@""
	.align	4


	//----- nvinfo : EIATTR_CUDA_API_VERSION
	.align		4
        /*0000*/ 	.byte	0x04, 0x37
        /*0002*/ 	.short	(.L_272 - .L_271)
.L_271:
        /*0004*/ 	.word	0x00000082


	//----- nvinfo : EIATTR_KPARAM_INFO
	.align		4
.L_272:
        /*0008*/ 	.byte	0x04, 0x17
        /*000a*/ 	.short	(.L_274 - .L_273)
.L_273:
        /*000c*/ 	.word	0x00000000
        /*0010*/ 	.short	0x0001
        /*0012*/ 	.short	0x0008
        /*0014*/ 	.byte	0x00, 0xf0, 0x11, 0x00


	//----- nvinfo : EIATTR_KPARAM_INFO
	.align		4
.L_274:
        /*0018*/ 	.byte	0x04, 0x17
        /*001a*/ 	.short	(.L_276 - .L_275)
.L_275:
        /*001c*/ 	.word	0x00000000
        /*0020*/ 	.short	0x0000
        /*0022*/ 	.short	0x0000
        /*0024*/ 	.byte	0x00, 0xf5, 0x21, 0x00


	//----- nvinfo : EIATTR_SPARSE_MMA_MASK
	.align		4
.L_276:
        /*0028*/ 	.byte	0x03, 0x50
        /*002a*/ 	.short	0x0000


	//----- nvinfo : EIATTR_MAXREG_COUNT
	.align		4
        /*002c*/ 	.byte	0x03, 0x1b
        /*002e*/ 	.short	0x00ff


	//----- nvinfo : EIATTR_MERCURY_ISA_VERSION
	.align		4
        /*0030*/ 	.byte	0x03, 0x5f
        /*0032*/ 	.short	0x0101


	//----- nvinfo : EIATTR_VRC_CTA_INIT_COUNT
	.align		4
        /*0034*/ 	.byte	0x02, 0x4a
	.zero		1
	.zero		1


	//----- nvinfo : EIATTR_EXIT_INSTR_OFFSETS
	.align		4
        /*0038*/ 	.byte	0x04, 0x1c
        /*003a*/ 	.short	(.L_278 - .L_277)


	//   ....[0]....
.L_277:
        /*003c*/ 	.word	0x00000f70


	//----- nvinfo : EIATTR_CBANK_PARAM_SIZE
	.align		4
.L_278:
        /*0040*/ 	.byte	0x03, 0x19
        /*0042*/ 	.short	0x000c


	//----- nvinfo : EIATTR_PARAM_CBANK
	.align		4
        /*0044*/ 	.byte	0x04, 0x0a
        /*0046*/ 	.short	(.L_280 - .L_279)
	.align		4
.L_279:
        /*0048*/ 	.word	index@(.nv.constant0._Z6_h2cosPf14__nv_bfloat162)
        /*004c*/ 	.short	0x0380
        /*004e*/ 	.short	0x000c


	//----- nvinfo : EIATTR_SW_WAR
	.align		4
.L_280:
        /*0050*/ 	.byte	0x04, 0x36
        /*0052*/ 	.short	(.L_282 - .L_281)
.L_281:
        /*0054*/ 	.word	0x00000008
.L_282:


//--------------------- .nv.info._Z7_h2ceilPf14__nv_bfloat162 --------------------------
	.section	.nv.info._Z7_h2ceilPf14__nv_bfloat162,"",@"SHT_CUDA_INFO"
	.sectionflags	@""
	.align	4


	//----- nvinfo : EIATTR_CUDA_API_VERSION
	.align		4
        /*0000*/ 	.byte	0x04, 0x37
        /*0002*/ 	.short	(.L_284 - .L_283)
.L_283:
        /*0004*/ 	.word	0x00000082


	//----- nvinfo : EIATTR_KPARAM_INFO
	.align		4
.L_284:
        /*0008*/ 	.byte	0x04, 0x17
        /*000a*/ 	.short	(.L_286 - .L_285)
.L_285:
        /*000c*/ 	.word	0x00000000
        /*0010*/ 	.short	0x0001
        /*0012*/ 	.short	0x0008
        /*0014*/ 	.byte	0x00, 0xf0, 0x11, 0x00


	//----- nvinfo : EIATTR_KPARAM_INFO
	.align		4
.L_286:
        /*0018*/ 	.byte	0x04, 0x17
        /*001a*/ 	.short	(.L_288 - .L_287)
.L_287:
        /*001c*/ 	.word	0x00000000
        /*0020*/ 	.short	0x0000
        /*0022*/ 	.short	0x0000
        /*0024*/ 	.byte	0x00, 0xf5, 0x21, 0x00


	//----- nvinfo : EIATTR_SPARSE_MMA_MASK
	.align		4
.L_288:
        /*0028*/ 	.byte	0x03, 0x50
        /*002a*/ 	.short	0x0000


	//----- nvinfo : EIATTR_MAXREG_COUNT
	.align		4
        /*002c*/ 	.byte	0x03, 0x1b
        /*002e*/ 	.short	0x00ff


	//----- nvinfo : EIATTR_MERCURY_ISA_VERSION
	.align		4
        /*0030*/ 	.byte	0x03, 0x5f
        /*0032*/ 	.short	0x0101


	//----- nvinfo : EIATTR_VRC_CTA_INIT_COUNT
	.align		4
        /*0034*/ 	.byte	0x02, 0x4a
	.zero		1
	.zero		1


	//----- nvinfo : EIATTR_EXIT_INSTR_OFFSETS
	.align		4
        /*0038*/ 	.byte	0x04, 0x1c
        /*003a*/ 	.short	(.L_290 - .L_289)


	//   ....[0]....
.L_289:
        /*003c*/ 	.word	0x000000b0


	//----- nvinfo : EIATTR_CBANK_PARAM_SIZE
	.align		4
.L_290:
        /*0040*/ 	.byte	0x03, 0x19
        /*0042*/ 	.short	0x000c


	//----- nvinfo : EIATTR_PARAM_CBANK
	.align		4
        /*0044*/ 	.byte	0x04, 0x0a
        /*0046*/ 	.short	(.L_292 - .L_291)
	.align		4
.L_291:
        /*0048*/ 	.word	index@(.nv.constant0._Z7_h2ceilPf14__nv_bfloat162)
        /*004c*/ 	.short	0x0380
        /*004e*/ 	.short	0x000c


	//----- nvinfo : EIATTR_SW_WAR
	.align		4
.L_292:
        /*0050*/ 	.byte	0x04, 0x36
        /*0052*/ 	.short	(.L_294 - .L_293)
.L_293:
        /*0054*/ 	.word	0x00000008
.L_294:


//--------------------- .nv.info._Z5hmin2Pf14__nv_bfloat162S0_ --------------------------
	.section	.nv.info._Z5hmin2Pf14__nv_bfloat162S0_,"",@"SHT_CUDA_INFO"
	.sectionflags	@""
	.align	4


	//----- nvinfo : EIATTR_CUDA_API_VERSION
	.align		4
        /*0000*/ 	.byte	0x04, 0x37
        /*0002*/ 	.short	(.L_296 - .L_295)
.L_295:
        /*0004*/ 	.word	0x00000082


	//----- nvinfo : EIATTR_KPARAM_INFO
	.align		4
.L_296:
        /*0008*/ 	.byte	0x04, 0x17
        /*000a*/ 	.short	(.L_298 - .L_297)
.L_297:
        /*000c*/ 	.word	0x00000000
        /*0010*/ 	.short	0x0002
        /*0012*/ 	.short	0x000c
        /*0014*/ 	.byte	0x00, 0xf0, 0x11, 0x00


	//----- nvinfo : EIATTR_KPARAM_INFO
	.align		4
.L_298:
        /*0018*/ 	.byte	0x04, 0x17
        /*001a*/ 	.short	(.L_300 - .L_299)
.L_299:
        /*001c*/ 	.word	0x00000000
        /*0020*/ 	.short	0x0001
        /*0022*/ 	.short	0x0008
        /*0024*/ 	.byte	0x00, 0xf0, 0x11, 0x00


	//----- nvinfo : EIATTR_KPARAM_INFO
	.align		4
.L_300:
        /*0028*/ 	.byte	0x04, 0x17
        /*002a*/ 	.short	(.L_302 - .L_301)
.L_301:
        /*002c*/ 	.word	0x00000000
        /*0030*/ 	.short	0x0000
        /*0032*/ 	.short	0x0000
        /*0034*/ 	.byte	0x00, 0xf5, 0x21, 0x00


	//----- nvinfo : EIATTR_SPARSE_MMA_MASK
	.align		4
.L_302:
        /*0038*/ 	.byte	0x03, 0x50
        /*003a*/ 	.short	0x0000


	//----- nvinfo : EIATTR_MAXREG_COUNT
	.align		4
        /*003c*/ 	.byte	0x03, 0x1b
        /*003e*/ 	.short	0x00ff


	//----- nvinfo : EIATTR_MERCURY_ISA_VERSION
	.align		4
        /*0040*/ 	.byte	0x03, 0x5f
        /*0042*/ 	.short	0x0101


	//----- nvinfo : EIATTR_VRC_CTA_INIT_COUNT
	.align		4
        /*0044*/ 	.byte	0x02, 0x4a
	.zero		1
	.zero		1


	//----- nvinfo : EIATTR_EXIT_INSTR_OFFSETS
	.align		4
        /*0048*/ 	.byte	0x04, 0x1c
        /*004a*/ 	.short	(.L_304 - .L_303)


	//   ....[0]....
.L_303:
        /*004c*/ 	.word	0x000000a0


	//----- nvinfo : EIATTR_CBANK_PARAM_SIZE
	.align		4
.L_304:
        /*0050*/ 	.byte	0x03, 0x19
        /*0052*/ 	.short	0x0010


	//----- nvinfo : EIATTR_PARAM_CBANK
	.align		4
        /*0054*/ 	.byte	0x04, 0x0a
        /*0056*/ 	.short	(.L_306 - .L_305)
	.align		4
.L_305:
        /*0058*/ 	.word	index@(.nv.constant0._Z5hmin2Pf14__nv_bfloat162S0_)
        /*005c*/ 	.short	0x0380
        /*005e*/ 	.short	0x0010


	//----- nvinfo : EIATTR_SW_WAR
	.align		4
.L_306:
        /*0060*/ 	.byte	0x04, 0x36
        /*0062*/ 	.short	(.L_308 - .L_307)
.L_307:
        /*0064*/ 	.word	0x00000008
.L_308:


//--------------------- .nv.info._Z5hmax2Pf14__nv_bfloat162S0_ --------------------------
	.section	.nv.info._Z5hmax2Pf14__nv_bfloat162S0_,"",@"SHT_CUDA_INFO"
	.sectionflags	@""
	.align	4


	//----- nvinfo : EIATTR_CUDA_API_VERSION
	.align		4
        /*0000*/ 	.byte	0x04, 0x37
        /*0002*/ 	.short	(.L_310 - .L_309)
.L_309:
        /*0004*/ 	.word	0x00000082


	//----- nvinfo : EIATTR_KPARAM_INFO
	.align		4
.L_310:
        /*0008*/ 	.byte	0x04, 0x17
        /*000a*/ 	.short	(.L_312 - .L_311)
.L_311:
        /*000c*/ 	.word	0x00000000
        /*0010*/ 	.short	0x0002
        /*0012*/ 	.short	0x000c
        /*0014*/ 	.byte	0x00, 0xf0, 0x11, 0x00


	//----- nvinfo : EIATTR_KPARAM_INFO
	.align		4
.L_312:
        /*0018*/ 	.byte	0x04, 0x17
        /*001a*/ 	.short	(.L_314 - .L_313)
.L_313:
        /*001c*/ 	.word	0x00000000
        /*0020*/ 	.short	0x0001
        /*0022*/ 	.short	0x0008
        /*0024*/ 	.byte	0x00, 0xf0, 0x11, 0x00


	//----- nvinfo : EIATTR_KPARAM_INFO
	.align		4
.L_314:
        /*0028*/ 	.byte	0x04, 0x17
        /*002a*/ 	.short	(.L_316 - .L_315)
.L_315:
        /*002c*/ 	.word	0x00000000
        /*0030*/ 	.short	0x0000
        /*0032*/ 	.short	0x0000
        /*0034*/ 	.byte	0x00, 0xf5, 0x21, 0x00


	//----- nvinfo : EIATTR_SPARSE_MMA_MASK
	.align		4
.L_316:
        /*0038*/ 	.byte	0x03, 0x50
        /*003a*/ 	.short	0x0000


	//----- nvinfo : EIATTR_MAXREG_COUNT
	.align		4
        /*003c*/ 	.byte	0x03, 0x1b
        /*003e*/ 	.short	0x00ff


	//----- nvinfo : EIATTR_MERCURY_ISA_VERSION
	.align		4
        /*0040*/ 	.byte	0x03, 0x5f
        /*0042*/ 	.short	0x0101


	//----- nvinfo : EIATTR_VRC_CTA_INIT_COUNT
	.align		4
        /*0044*/ 	.byte	0x02, 0x4a
	.zero		1
	.zero		1


	//----- nvinfo : EIATTR_EXIT_INSTR_OFFSETS
	.align		4
        /*0048*/ 	.byte	0x04, 0x1c
        /*004a*/ 	.short	(.L_318 - .L_317)


	//   ....[0]....
.L_317:
        /*004c*/ 	.word	0x000000a0


	//----- nvinfo : EIATTR_CBANK_PARAM_SIZE
	.align		4
.L_318:
        /*0050*/ 	.byte	0x03, 0x19
        /*0052*/ 	.short	0x0010


	//----- nvinfo : EIATTR_PARAM_CBANK
	.align		4
        /*0054*/ 	.byte	0x04, 0x0a
        /*0056*/ 	.short	(.L_320 - .L_319)
	.align		4
.L_319:
        /*0058*/ 	.word	index@(.nv.constant0._Z5hmax2Pf14__nv_bfloat162S0_)
        /*005c*/ 	.short	0x0380
        /*005e*/ 	.short	0x0010


	//----- nvinfo : EIATTR_SW_WAR
	.align		4
.L_320:
        /*0060*/ 	.byte	0x04, 0x36
        /*0062*/ 	.short	(.L_322 - .L_321)
.L_321:
        /*0064*/ 	.word	0x00000008
.L_322:


//--------------------- .nv.info._Z7hisnan2Pf14__nv_bfloat162 --------------------------
	.section	.nv.info._Z7hisnan2Pf14__nv_bfloat162,"",@"SHT_CUDA_INFO"
	.sectionflags	@""
	.align	4


	//----- nvinfo : EIATTR_CUDA_API_VERSION
	.align		4
        /*0000*/ 	.byte	0x04, 0x37
        /*0002*/ 	.short	(.L_324 - .L_323)
.L_323:
        /*0004*/ 	.word	0x00000082


	//----- nvinfo : EIATTR_KPARAM_INFO
	.align		4
.L_324:
        /*0008*/ 	.byte	0x04, 0x17
        /*000a*/ 	.short	(.L_326 - .L_325)
.L_325:
        /*000c*/ 	.word	0x00000000
        /*0010*/ 	.short	0x0001
        /*0012*/ 	.short	0x0008
        /*0014*/ 	.byte	0x00, 0xf0, 0x11, 0x00


	//----- nvinfo : EIATTR_KPARAM_INFO
	.align		4
.L_326:
        /*0018*/ 	.byte	0x04, 0x17
        /*001a*/ 	.short	(.L_328 - .L_327)
.L_327:
        /*001c*/ 	.word	0x00000000
        /*0020*/ 	.short	0x0000
        /*0022*/ 	.short	0x0000
        /*0024*/ 	.byte	0x00, 0xf5, 0x21, 0x00


	//----- nvinfo : EIATTR_SPARSE_MMA_MASK
	.align		4
.L_328:
        /*0028*/ 	.byte	0x03, 0x50
        /*002a*/ 	.short	0x0000


	//----- nvinfo : EIATTR_MAXREG_COUNT
	.align		4
        /*002c*/ 	.byte	0x03, 0x1b
        /*002e*/ 	.short	0x00ff


	//----- nvinfo : EIATTR_MERCURY_ISA_VERSION
	.align		4
        /*0030*/ 	.byte	0x03, 0x5f
        /*0032*/ 	.short	0x0101


	//----- nvinfo : EIATTR_VRC_CTA_INIT_COUNT
	.align		4
        /*0034*/ 	.byte	0x02, 0x4a
	.zero		1
	.zero		1


	//----- nvinfo : EIATTR_EXIT_INSTR_OFFSETS
	.align		4
        /*0038*/ 	.byte	0x04, 0x1c
        /*003a*/ 	.short	(.L_330 - .L_329)


	//   ....[0]....
.L_329:
        /*003c*/ 	.word	0x000000a0


	//----- nvinfo : EIATTR_CBANK_PARAM_SIZE
	.align		4
.L_330:
        /*0040*/ 	.byte	0x03, 0x19
        /*0042*/ 	.short	0x000c


	//----- nvinfo : EIATTR_PARAM_CBANK
	.align		4
        /*0044*/ 	.byte	0x04, 0x0a
        /*0046*/ 	.short	(.L_332 - .L_331)
	.align		4
.L_331:
        /*0048*/ 	.word	index@(.nv.constant0._Z7hisnan2Pf14__nv_bfloat162)
        /*004c*/ 	.short	0x0380
        /*004e*/ 	.short	0x000c


	//----- nvinfo : EIATTR_SW_WAR
	.align		4
.L_332:
        /*0050*/ 	.byte	0x04, 0x36
        /*0052*/ 	.short	(.L_334 - .L_333)
.L_333:
        /*0054*/ 	.word	0x00000008
.L_334:


//--------------------- .nv.info._Z9hfma2_satPf14__nv_bfloat162S0_S0_ --------------------------
	.section	.nv.info._Z9hfma2_satPf14__nv_bfloat162S0_S0_,"",@"SHT_CUDA_INFO"
	.sectionflags	@""
	.align	4


	//----- nvinfo : EIATTR_CUDA_API_VERSION
	.align		4
        /*0000*/ 	.byte	0x04, 0x37
        /*0002*/ 	.short	(.L_336 - .L_335)
.L_335:
        /*0004*/ 	.word	0x00000082


	//----- nvinfo : EIATTR_KPARAM_INFO
	.align		4
.L_336:
        /*0008*/ 	.byte	0x04, 0x17
        /*000a*/ 	.short	(.L_338 - .L_337)
.L_337:
        /*000c*/ 	.word	0x00000000
        /*0010*/ 	.short	0x0003
        /*0012*/ 	.short	0x0010
        /*0014*/ 	.byte	0x00, 0xf0, 0x11, 0x00


	//----- nvinfo : EIATTR_KPARAM_INFO
	.align		4
.L_338:
        /*0018*/ 	.byte	0x04, 0x17
        /*001a*/ 	.short	(.L_340 - .L_339)
.L_339:
        /*001c*/ 	.word	0x00000000
        /*0020*/ 	.short	0x0002
        /*0022*/ 	.short	0x000c
        /*0024*/ 	.byte	0x00, 0xf0, 0x11, 0x00


	//----- nvinfo : EIATTR_KPARAM_INFO
	.align		4
.L_340:
        /*0028*/ 	.byte	0x04, 0x17
        /*002a*/ 	.short	(.L_342 - .L_341)
.L_341:
        /*002c*/ 	.word	0x00000000
        /*0030*/ 	.short	0x0001
        /*0032*/ 	.short	0x0008
        /*0034*/ 	.byte	0x00, 0xf0, 0x11, 0x00


	//----- nvinfo : EIATTR_KPARAM_INFO
	.align		4
.L_342:
        /*0038*/ 	.byte	0x04, 0x17
        /*003a*/ 	.short	(.L_344 - .L_343)
.L_343:
        /*003c*/ 	.word	0x00000000
        /*0040*/ 	.short	0x0000
        /*0042*/ 	.short	0x0000
        /*0044*/ 	.byte	0x00, 0xf5, 0x21, 0x00


	//----- nvinfo : EIATTR_SPARSE_MMA_MASK
	.align		4
.L_344:
        /*0048*/ 	.byte	0x03, 0x50
        /*004a*/ 	.short	0x0000


	//----- nvinfo : EIATTR_MAXREG_COUNT
	.align		4
        /*004c*/ 	.byte	0x03, 0x1b
        /*004e*/ 	.short	0x00ff


	//----- nvinfo : EIATTR_MERCURY_ISA_VERSION
	.align		4
        /*0050*/ 	.byte	0x03, 0x5f
        /*0052*/ 	.short	0x0101


	//----- nvinfo : EIATTR_VRC_CTA_INIT_COUNT
	.align		4
        /*0054*/ 	.byte	0x02, 0x4a
	.zero		1
	.zero		1


	//----- nvinfo : EIATTR_EXIT_INSTR_OFFSETS
	.align		4
        /*0058*/ 	.byte	0x04, 0x1c
        /*005a*/ 	.short	(.L_346 - .L_345)


	//   ....[0]....
.L_345:
        /*005c*/ 	.word	0x000000d0


	//----- nvinfo : EIATTR_CBANK_PARAM_SIZE
	.align		4
.L_346:
        /*0060*/ 	.byte	0x03, 0x19
        /*0062*/ 	.short	0x0014


	//----- nvinfo : EIATTR_PARAM_CBANK
	.align		4
        /*0064*/ 	.byte	0x04, 0x0a
        /*0066*/ 	.short	(.L_348 - .L_347)
	.align		4
.L_347:
        /*0068*/ 	.word	index@(.nv.constant0._Z9hfma2_satPf14__nv_bfloat162S0_S0_)
        /*006c*/ 	.short	0x0380
        /*006e*/ 	.short	0x0014


	//----- nvinfo : EIATTR_SW_WAR
	.align		4
.L_348:
        /*0070*/ 	.byte	0x04, 0x36
        /*0072*/ 	.short	(.L_350 - .L_349)
.L_349:
        /*0074*/ 	.word	0x00000008
.L_350:


//--------------------- .nv.info._Z10hfma2_reluPf14__nv_bfloat162S0_S0_ --------------------------
	.section	.nv.info._Z10hfma2_reluPf14__nv_bfloat162S0_S0_,"",@"SHT_CUDA_INFO"
	.sectionflags	@""
	.align	4


	//----- nvinfo : EIATTR_CUDA_API_VERSION
	.align		4
        /*0000*/ 	.byte	0x04, 0x37
        /*0002*/ 	.short	(.L_352 - .L_351)
.L_351:
        /*0004*/ 	.word	0x00000082


	//----- nvinfo : EIATTR_KPARAM_INFO
	.align		4
.L_352:
        /*0008*/ 	.byte	0x04, 0x17
        /*000a*/ 	.short	(.L_354 - .L_353)
.L_353:
        /*000c*/ 	.word	0x00000000
        /*0010*/ 	.short	0x0003
        /*0012*/ 	.short	0x0010
        /*0014*/ 	.byte	0x00, 0xf0, 0x11, 0x00


	//----- nvinfo : EIATTR_KPARAM_INFO
	.align		4
.L_354:
        /*0018*/ 	.byte	0x04, 0x17
        /*001a*/ 	.short	(.L_356 - .L_355)
.L_355:
        /*001c*/ 	.word	0x00000000
        /*0020*/ 	.short	0x0002
        /*0022*/ 	.short	0x000c
        /*0024*/ 	.byte	0x00, 0xf0, 0x11, 0x00


	//----- nvinfo : EIATTR_KPARAM_INFO
	.align		4
.L_356:
        /*0028*/ 	.byte	0x04, 0x17
        /*002a*/ 	.short	(.L_358 - .L_357)
.L_357:
        /*002c*/ 	.word	0x00000000
        /*0030*/ 	.short	0x0001
        /*0032*/ 	.short	0x0008
        /*0034*/ 	.byte	0x00, 0xf0, 0x11, 0x00


	//----- nvinfo : EIATTR_KPARAM_INFO
	.align		4
.L_358:
        /*0038*/ 	.byte	0x04, 0x17
        /*003a*/ 	.short	(.L_360 - .L_359)
.L_359:
        /*003c*/ 	.word	0x00000000
        /*0040*/ 	.short	0x0000
        /*0042*/ 	.short	0x0000
        /*0044*/ 	.byte	0x00, 0xf5, 0x21, 0x00


	//----- nvinfo : EIATTR_SPARSE_MMA_MASK
	.align		4
.L_360:
        /*0048*/ 	.byte	0x03, 0x50
        /*004a*/ 	.short	0x0000


	//----- nvinfo : EIATTR_MAXREG_COUNT
	.align		4
        /*004c*/ 	.byte	0x03, 0x1b
        /*004e*/ 	.short	0x00ff


	//----- nvinfo : EIATTR_MERCURY_ISA_VERSION
	.align		4
        /*0050*/ 	.byte	0x03, 0x5f
        /*0052*/ 	.short	0x0101


	//----- nvinfo : EIATTR_VRC_CTA_INIT_COUNT
	.align		4
        /*0054*/ 	.byte	0x02, 0x4a
	.zero		1
	.zero		1


	//----- nvinfo : EIATTR_EXIT_INSTR_OFFSETS
	.align		4
        /*0058*/ 	.byte	0x04, 0x1c
        /*005a*/ 	.short	(.L_362 - .L_361)


	//   ....[0]....
.L_361:
        /*005c*/ 	.word	0x000000b0


	//----- nvinfo : EIATTR_CBANK_PARAM_SIZE
	.align		4
.L_362:
        /*0060*/ 	.byte	0x03, 0x19
        /*0062*/ 	.short	0x0014


	//----- nvinfo : EIATTR_PARAM_CBANK
	.align		4
        /*0064*/ 	.byte	0x04, 0x0a
        /*0066*/ 	.short	(.L_364 - .L_363)
	.align		4
.L_363:
        /*0068*/ 	.word	index@(.nv.constant0._Z10hfma2_reluPf14__nv_bfloat162S0_S0_)
        /*006c*/ 	.short	0x0380
        /*006e*/ 	.short	0x0014


	//----- nvinfo : EIATTR_SW_WAR
	.align		4
.L_364:
        /*0070*/ 	.byte	0x04, 0x36
        /*0072*/ 	.short	(.L_366 - .L_365)
.L_365:
        /*0074*/ 	.word	0x00000008
.L_366:


//--------------------- .nv.info._Z5hfma2Pf14__nv_bfloat162S0_S0_ --------------------------
	.section	.nv.info._Z5hfma2Pf14__nv_bfloat162S0_S0_,"",@"SHT_CUDA_INFO"
	.sectionflags	@""
	.align	4


	//----- nvinfo : EIATTR_CUDA_API_VERSION
	.align		4
        /*0000*/ 	.byte	0x04, 0x37
        /*0002*/ 	.short	(.L_368 - .L_367)
.L_367:
        /*0004*/ 	.word	0x00000082


	//----- nvinfo : EIATTR_KPARAM_INFO
	.align		4
.L_368:
        /*0008*/ 	.byte	0x04, 0x17
        /*000a*/ 	.short	(.L_370 - .L_369)
.L_369:
        /*000c*/ 	.word	0x00000000
        /*0010*/ 	.short	0x0003
        /*0012*/ 	.short	0x0010
        /*0014*/ 	.byte	0x00, 0xf0, 0x11, 0x00


	//----- nvinfo : EIATTR_KPARAM_INFO
	.align		4
.L_370:
        /*0018*/ 	.byte	0x04, 0x17
        /*001a*/ 	.short	(.L_372 - .L_371)
.L_371:
        /*001c*/ 	.word	0x00000000
        /*0020*/ 	.short	0x0002
        /*0022*/ 	.short	0x000c
        /*0024*/ 	.byte	0x00, 0xf0, 0x11, 0x00


	//----- nvinfo : EIATTR_KPARAM_INFO
	.align		4
.L_372:
        /*0028*/ 	.byte	0x04, 0x17
        /*002a*/ 	.short	(.L_374 - .L_373)
.L_373:
        /*002c*/ 	.word	0x00000000
        /*0030*/ 	.short	0x0001
        /*0032*/ 	.short	0x0008
        /*0034*/ 	.byte	0x00, 0xf0, 0x11, 0x00


	//----- nvinfo : EIATTR_KPARAM_INFO
	.align		4
.L_374:
        /*0038*/ 	.byte	0x04, 0x17
        /*003a*/ 	.short	(.L_376 - .L_375)
.L_375:
        /*003c*/ 	.word	0x00000000
        /*0040*/ 	.short	0x0000
        /*0042*/ 	.short	0x0000
        /*0044*/ 	.byte	0x00, 0xf5, 0x21, 0x00


	//----- nvinfo : EIATTR_SPARSE_MMA_MASK
	.align		4
.L_376:
        /*0048*/ 	.byte	0x03, 0x50
        /*004a*/ 	.short	0x0000


	//----- nvinfo : EIATTR_MAXREG_COUNT
	.align		4
        /*004c*/ 	.byte	0x03, 0x1b
        /*004e*/ 	.short	0x00ff


	//----- nvinfo : EIATTR_MERCURY_ISA_VERSION
	.align		4
        /*0050*/ 	.byte	0x03, 0x5f
        /*0052*/ 	.short	0x0101


	//----- nvinfo : EIATTR_VRC_CTA_INIT_COUNT
	.align		4
        /*0054*/ 	.byte	0x02, 0x4a
	.zero		1
	.zero		1


	//----- nvinfo : EIATTR_EXIT_INSTR_OFFSETS
	.align		4
        /*0058*/ 	.byte	0x04, 0x1c
        /*005a*/ 	.short	(.L_378 - .L_377)


	//   ....[0]....
.L_377:
        /*005c*/ 	.word	0x000000b0


	//----- nvinfo : EIATTR_CBANK_PARAM_SIZE
	.align		4
.L_378:
        /*0060*/ 	.byte	0x03, 0x19
        /*0062*/ 	.short	0x0014


	//----- nvinfo : EIATTR_PARAM_CBANK
	.align		4
        /*0064*/ 	.byte	0x04, 0x0a
        /*0066*/ 	.short	(.L_380 - .L_379)
	.align		4
.L_379:
        /*0068*/ 	.word	index@(.nv.constant0._Z5hfma2Pf14__nv_bfloat162S0_S0_)
        /*006c*/ 	.short	0x0380
        /*006e*/ 	.short	0x0014


	//----- nvinfo : EIATTR_SW_WAR
	.align		4
.L_380:
        /*0070*/ 	.byte	0x04, 0x36
        /*0072*/ 	.short	(.L_382 - .L_381)
.L_381:
        /*0074*/ 	.word	0x00000008
.L_382:


//--------------------- .nv.info._Z5habs2Pf14__nv_bfloat162 --------------------------
	.section	.nv.info._Z5habs2Pf14__nv_bfloat162,"",@"SHT_CUDA_INFO"
	.sectionflags	@""
	.align	4


	//----- nvinfo : EIATTR_CUDA_API_VERSION
	.align		4
        /*0000*/ 	.byte	0x04, 0x37
        /*0002*/ 	.short	(.L_384 - .L_383)
.L_383:
        /*0004*/ 	.word	0x00000082


	//----- nvinfo : EIATTR_KPARAM_INFO
	.align		4
.L_384:
        /*0008*/ 	.byte	0x04, 0x17
        /*000a*/ 	.short	(.L_386 - .L_385)
.L_385:
        /*000c*/ 	.word	0x00000000
        /*0010*/ 	.short	0x0001
        /*0012*/ 	.short	0x0008
        /*0014*/ 	.byte	0x00, 0xf0, 0x11, 0x00


	//----- nvinfo : EIATTR_KPARAM_INFO
	.align		4
.L_386:
        /*0018*/ 	.byte	0x04, 0x17
        /*001a*/ 	.short	(.L_388 - .L_387)
.L_387:
        /*001c*/ 	.word	0x00000000
        /*0020*/ 	.short	0x0000
        /*0022*/ 	.short	0x0000
        /*0024*/ 	.byte	0x00, 0xf5, 0x21, 0x00


	//----- nvinfo : EIATTR_SPARSE_MMA_MASK
	.align		4
.L_388:
        /*0028*/ 	.byte	0x03, 0x50
        /*002a*/ 	.short	0x0000


	//----- nvinfo : EIATTR_MAXREG_COUNT
	.align		4
        /*002c*/ 	.byte	0x03, 0x1b
        /*002e*/ 	.short	0x00ff


	//----- nvinfo : EIATTR_MERCURY_ISA_VERSION
	.align		4
        /*0030*/ 	.byte	0x03, 0x5f
        /*0032*/ 	.short	0x0101


	//----- nvinfo : EIATTR_VRC_CTA_INIT_COUNT
	.align		4
        /*0034*/ 	.byte	0x02, 0x4a
	.zero		1
	.zero		1


	//----- nvinfo : EIATTR_EXIT_INSTR_OFFSETS
	.align		4
        /*0038*/ 	.byte	0x04, 0x1c
        /*003a*/ 	.short	(.L_390 - .L_389)


	//   ....[0]....
.L_389:
        /*003c*/ 	.word	0x000000a0


	//----- nvinfo : EIATTR_CBANK_PARAM_SIZE
	.align		4
.L_390:
        /*0040*/ 	.byte	0x03, 0x19
        /*0042*/ 	.short	0x000c


	//----- nvinfo : EIATTR_PARAM_CBANK
	.align		4
        /*0044*/ 	.byte	0x04, 0x0a
        /*0046*/ 	.short	(.L_392 - .L_391)
	.align		4
.L_391:
        /*0048*/ 	.word	index@(.nv.constant0._Z5habs2Pf14__nv_bfloat162)
        /*004c*/ 	.short	0x0380
        /*004e*/ 	.short	0x000c


	//----- nvinfo : EIATTR_SW_WAR
	.align		4
.L_392:
        /*0050*/ 	.byte	0x04, 0x36
        /*0052*/ 	.short	(.L_394 - .L_393)
.L_393:
        /*0054*/ 	.word	0x00000008
.L_394:


//--------------------- .nv.callgraph             --------------------------
	.section	.nv.callgraph,"",@"SHT_CUDA_CALLGRAPH"
	.align	4
	.sectionentsize	8
	.align		4
        /*0000*/ 	.word	0x00000000
	.align		4
        /*0004*/ 	.word	0xffffffff
	.align		4
        /*0008*/ 	.word	0x00000000
	.align		4
        /*000c*/ 	.word	0xfffffffe
	.align		4
        /*0010*/ 	.word	0x00000000
	.align		4
        /*0014*/ 	.word	0xfffffffd
	.align		4
        /*0018*/ 	.word	0x00000000
	.align		4
        /*001c*/ 	.word	0xfffffffc


//--------------------- .nv.constant4             --------------------------
	.section	.nv.constant4,"a",@progbits
	.align	8
	.align		8
.nv.constant4:
        /*0000*/ 	.dword	__cudart_i2opi_f


//--------------------- .text._Z8_h2truncPf14__nv_bfloat162 --------------------------
	.section	.text._Z8_h2truncPf14__nv_bfloat162,"ax",@progbits
	.align	128
        .global         _Z8_h2truncPf14__nv_bfloat162
        .type           _Z8_h2truncPf14__nv_bfloat162,@function
        .size           _Z8_h2truncPf14__nv_bfloat162,(.L_x_33 - _Z8_h2truncPf14__nv_bfloat162)
        .other          _Z8_h2truncPf14__nv_bfloat162,@"STO_CUDA_ENTRY STV_DEFAULT"
_Z8_h2truncPf14__nv_bfloat162:
.text._Z8_h2truncPf14__nv_bfloat162:
[----:B------:R-:W-:Y:S01]  /*0000*/  LDC R1, c[0x0][0x37c] ;  /* 0x0000df00ff017b82 */ /* 0x000fe20000000800 */
[----:B------:R-:W0:Y:S07]  /*0010*/  LDCU.U16 UR4, c[0x0][0x388] ;  /* 0x00007100ff0477ac */ /* 0x000e2e0008000400 */
[----:B------:R-:W1:Y:S01]  /*0020*/  LDC.64 R2, c[0x0][0x380] ;  /* 0x0000e000ff027b82 */ /* 0x000e620000000a00 */
[----:B------:R-:W2:Y:S01]  /*0030*/  LDCU.U16 UR5, c[0x0][0x38a] ;  /* 0x00007140ff0577ac */ /* 0x000ea20008000400 */
[----:B0-----:R-:W0:Y:S08]  /*0040*/  FRND.BF16.TRUNC R0, UR4 ;  /* 0x0000000400007d07 */ /* 0x001e30000840e000 */
[----:B--2---:R-:W2:Y:S01]  /*0050*/  FRND.BF16.TRUNC R4, UR5 ;  /* 0x0000000500047d07 */ /* 0x004ea2000840e000 */
[----:B------:R-:W1:Y:S01]  /*0060*/  LDCU.64 UR4, c[0x0][0x358] ;  /* 0x00006b00ff0477ac */ /* 0x000e620008000a00 */
[----:B0-----:R-:W-:-:S02]  /*0070*/  SHF.L.U32 R5, R0, 0x10, RZ ;  /* 0x0000001000057819 */ /* 0x001fc400000006ff */
[----:B--2---:R-:W-:-:S03]  /*0080*/  SHF.L.U32 R7, R4, 0x10, RZ ;  /* 0x0000001004077819 */ /* 0x004fc600000006ff */
[----:B-1----:R-:W-:Y:S04]  /*0090*/  STG.E desc[UR4][R2.64], R5 ;  /* 0x0000000502007986 */ /* 0x002fe8000c101904 */
[----:B------:R-:W-:Y:S01]  /*00a0*/  STG.E desc[UR4][R2.64+0x4], R7 ;  /* 0x0000040702007986 */ /* 0x000fe2000c101904 */
[----:B------:R-:W-:Y:S05]  /*00b0*/  EXIT ;  /* 0x000000000000794d */ /* 0x000fea0003800000 */
.L_x_0:
[----:B------:R-:W-:-:S00]  /*00c0*/  BRA `(.L_x_0) ;  /* 0xfffffffc00fc7947 */ /* 0x000fc0000383ffff */
[----:B------:R-:W-:-:S00]  /*00d0*/  NOP ;  /* 0x0000000000007918 */ /* 0x000fc00000000000 */
        /* <DEDUP_REMOVED lines=10> */
.L_x_33:


//--------------------- .text._Z7_h2sqrtPf14__nv_bfloat162 --------------------------
	.section	.text._Z7_h2sqrtPf14__nv_bfloat162,"ax",@progbits
	.align	128
        .global         _Z7_h2sqrtPf14__nv_bfloat162
        .type           _Z7_h2sqrtPf14__nv_bfloat162,@function
        .size           _Z7_h2sqrtPf14__nv_bfloat162,(.L_x_34 - _Z7_h2sqrtPf14__nv_bfloat162)
        .other          _Z7_h2sqrtPf14__nv_bfloat162,@"STO_CUDA_ENTRY STV_DEFAULT"
_Z7_h2sqrtPf14__nv_bfloat162:
.text._Z7_h2sqrtPf14__nv_bfloat162:
[----:B------:R-:W-:Y:S01]  /*0000*/  LDC R1, c[0x0][0x37c] ;  /* 0x0000df00ff017b82 */ /* 0x000fe20000000800 */
[----:B------:R-:W0:Y:S07]  /*0010*/  LDCU.U16 UR4, c[0x0][0x388] ;  /* 0x00007100ff0477ac */ /* 0x000e2e0008000400 */
[----:B------:R-:W1:Y:S01]  /*0020*/  LDC.64 R2, c[0x0][0x380] ;  /* 0x0000e000ff027b82 */ /* 0x000e620000000a00 */
[----:B------:R-:W2:Y:S01]  /*0030*/  LDCU.U16 UR5, c[0x0][0x38a] ;  /* 0x00007140ff0577ac */ /* 0x000ea20008000400 */
[----:B0-----:R-:W-:-:S02]  /*0040*/  IMAD.U32 R0, RZ, RZ, UR4 ;  /* 0x00000004ff007e24 */ /* 0x001fc4000f8e00ff */
[----:B--2---:R-:W-:-:S03]  /*0050*/  IMAD.U32 R4, RZ, RZ, UR5 ;  /* 0x00000005ff047e24 */ /* 0x004fc6000f8e00ff */
[----:B------:R-:W-:Y:S01]  /*0060*/  PRMT R0, RZ, 0x5410, R0 ;  /* 0x00005410ff007816 */ /* 0x000fe20000000000 */
[----:B------:R-:W1:Y:S01]  /*0070*/  LDCU.64 UR4, c[0x0][0x358] ;  /* 0x00006b00ff0477ac */ /* 0x000e620008000a00 */
[----:B------:R-:W-:Y:S02]  /*0080*/  PRMT R4, RZ, 0x5410, R4 ;  /* 0x00005410ff047816 */ /* 0x000fe40000000004 */
[----:B------:R-:W-:Y:S02]  /*0090*/  FSETP.GEU.AND P0, PT, |R0|, 1.175494350822287508e-38, PT ;  /* 0x008000000000780b */ /* 0x000fe40003f0e200 */
[----:B------:R-:W-:-:S11]  /*00a0*/  FSETP.GEU.AND P1, PT, |R4|, 1.175494350822287508e-38, PT ;  /* 0x008000000400780b */ /* 0x000fd60003f2e200 */
[----:B------:R-:W-:Y:S02]  /*00b0*/  @!P0 FMUL R0, R0, 16777216 ;  /* 0x4b80000000008820 */ /* 0x000fe40000400000 */
[----:B------:R-:W-:Y:S02]  /*00c0*/  @!P1 FMUL R4, R4, 16777216 ;  /* 0x4b80000004049820 */ /* 0x000fe40000400000 */
[----:B------:R-:W0:Y:S08]  /*00d0*/  MUFU.SQRT R5, R0 ;  /* 0x0000000000057308 */ /* 0x000e300000002000 */
[----:B------:R-:W2:Y:S01]  /*00e0*/  MUFU.SQRT R6, R4 ;  /* 0x0000000400067308 */ /* 0x000ea20000002000 */
[----:B0-----:R-:W-:Y:S01]  /*00f0*/  @!P0 FMUL R5, R5, 0.000244140625 ;  /* 0x3980000005058820 */ /* 0x001fe20000400000 */
[----:B--2---:R-:W-:-:S05]  /*0100*/  @!P1 FMUL R6, R6, 0.000244140625 ;  /* 0x3980000006069820 */ /* 0x004fca0000400000 */
[----:B------:R-:W-:-:S04]  /*0110*/  F2FP.BF16.F32.PACK_AB R5, R6, R5 ;  /* 0x000000050605723e */ /* 0x000fc800000010ff */
[C---:B------:R-:W-:Y:S02]  /*0120*/  PRMT R7, R5.reuse, 0x7632, R7 ;  /* 0x0000763205077816 */ /* 0x040fe40000000007 */
[----:B------:R-:W-:-:S03]  /*0130*/  SHF.L.U32 R5, R5, 0x10, RZ ;  /* 0x0000001005057819 */ /* 0x000fc600000006ff */
[----:B------:R-:W-:Y:S02]  /*0140*/  IMAD.U32 R7, R7, 0x10000, RZ ;  /* 0x0001000007077824 */ /* 0x000fe400078e00ff */
[----:B-1----:R-:W-:Y:S04]  /*0150*/  STG.E desc[UR4][R2.64], R5 ;  /* 0x0000000502007986 */ /* 0x002fe8000c101904 */
[----:B------:R-:W-:Y:S01]  /*0160*/  STG.E desc[UR4][R2.64+0x4], R7 ;  /* 0x0000040702007986 */ /* 0x000fe2000c101904 */
[----:B------:R-:W-:Y:S05]  /*0170*/  EXIT ;  /* 0x000000000000794d */ /* 0x000fea0003800000 */
.L_x_1:
        /* <DEDUP_REMOVED lines=16> */
.L_x_34:


//--------------------- .text._Z6_h2sinPf14__nv_bfloat162 --------------------------
	.section	.text._Z6_h2sinPf14__nv_bfloat162,"ax",@progbits
	.align	128
        .global         _Z6_h2sinPf14__nv_bfloat162
        .type           _Z6_h2sinPf14__nv_bfloat162,@function
        .size           _Z6_h2sinPf14__nv_bfloat162,(.L_x_35 - _Z6_h2sinPf14__nv_bfloat162)
        .other          _Z6_h2sinPf14__nv_bfloat162,@"STO_CUDA_ENTRY STV_DEFAULT"
_Z6_h2sinPf14__nv_bfloat162:
.text._Z6_h2sinPf14__nv_bfloat162:
[----:B------:R-:W-:Y:S08]  /*0000*/  LDC R1, c[0x0][0x37c] ;  /* 0x0000df00ff017b82 */ /* 0x000ff00000000800 */
[----:B------:R-:W0:Y:S01]  /*0010*/  LDC.U16 R2, c[0x0][0x388] ;  /* 0x0000e200ff027b82 */ /* 0x000e220000000400 */
[----:B------:R-:W1:Y:S07]  /*0020*/  LDCU.64 UR6, c[0x0][0x358] ;  /* 0x00006b00ff0677ac */ /* 0x000e6e0008000a00 */
[----:B------:R-:W2:Y:S01]  /*0030*/  LDC.U16 R3, c[0x0][0x38a] ;  /* 0x0000e280ff037b82 */ /* 0x000ea20000000400 */
[----:B0-----:R-:W-:-:S04]  /*0040*/  IMAD.U32 R0, R2, 0x10000, RZ ;  /* 0x0001000002007824 */ /* 0x001fc800078e00ff */
[C---:B------:R-:W-:Y:S01]  /*0050*/  FMUL R4, R0.reuse, 0.63661974668502807617 ;  /* 0x3f22f98300047820 */ /* 0x040fe20000400000 */
[----:B------:R-:W-:-:S03]  /*0060*/  FSETP.GE.AND P0, PT, |R0|, 105615, PT ;  /* 0x47ce47800000780b */ /* 0x000fc60003f06200 */
[----:B------:R-:W0:Y:S02]  /*0070*/  F2I.NTZ R8, R4 ;  /* 0x0000000400087305 */ /* 0x000e240000203100 */
[----:B0-----:R-:W-:-:S05]  /*0080*/  I2FP.F32.S32 R5, R8 ;  /* 0x0000000800057245 */ /* 0x001fca0000201400 */
[----:B------:R-:W-:-:S04]  /*0090*/  FFMA R6, R5, -1.5707962512969970703, R0 ;  /* 0xbfc90fda05067823 */ /* 0x000fc80000000000 */
[----:B------:R-:W-:-:S04]  /*00a0*/  FFMA R6, R5, -7.5497894158615963534e-08, R6 ;  /* 0xb3a2216805067823 */ /* 0x000fc80000000006 */
[----:B------:R-:W-:Y:S01]  /*00b0*/  FFMA R10, R5, -5.3903029534742383927e-15, R6 ;  /* 0xa7c234c5050a7823 */ /* 0x000fe20000000006 */
[----:B-12---:R-:W-:Y:S06]  /*00c0*/  @!P0 BRA `(.L_x_2) ;  /* 0x0000000400748947 */ /* 0x006fec0003800000 */
[----:B------:R-:W-:-:S13]  /*00d0*/  FSETP.NEU.AND P0, PT, |R0|, +INF , PT ;  /* 0x7f8000000000780b */ /* 0x000fda0003f0d200 */
[----:B------:R-:W-:Y:S01]  /*00e0*/  @!P0 FMUL R10, RZ, R0 ;  /* 0x00000000ff0a8220 */ /* 0x000fe20000400000 */
[----:B------:R-:W-:Y:S01]  /*00f0*/  @!P0 IMAD.MOV.U32 R8, RZ, RZ, RZ ;  /* 0x000000ffff088224 */ /* 0x000fe200078e00ff */
[----:B------:R-:W-:Y:S06]  /*0100*/  @!P0 BRA `(.L_x_2) ;  /* 0x0000000400648947 */ /* 0x000fec0003800000 */
[----:B------:R-:W-:Y:S01]  /*0110*/  IMAD.SHL.U32 R2, R2, 0x1000000, RZ ;  /* 0x0100000002027824 */ /* 0x000fe200078e00ff */
[----:B------:R-:W-:Y:S01]  /*0120*/  CS2R R10, SRZ ;  /* 0x00000000000a7805 */ /* 0x000fe2000001ff00 */
[----:B------:R-:W-:Y:S01]  /*0130*/  IMAD.MOV.U32 R4, RZ, RZ, RZ ;  /* 0x000000ffff047224 */ /* 0x000fe200078e00ff */
[----:B------:R-:W0:Y:S02]  /*0140*/  LDCU.64 UR8, c[0x4][URZ] ;  /* 0x01000000ff0877ac */ /* 0x000e240008000a00 */
[----:B------:R-:W-:Y:S01]  /*0150*/  LOP3.LUT R5, R2, 0x80000000, RZ, 0xfc, !PT ;  /* 0x8000000002057812 */ /* 0x000fe200078efcff */
[----:B------:R-:W-:-:S06]  /*0160*/  UMOV UR4, URZ ;  /* 0x000000ff00047c82 */ /* 0x000fcc0008000000 */
.L_x_3:
[----:B0-----:R-:W-:Y:S02]  /*0170*/  IMAD.U32 R8, RZ, RZ, UR8 ;  /* 0x00000008ff087e24 */ /* 0x001fe4000f8e00ff */
[----:B------:R-:W-:-:S05]  /*0180*/  IMAD.U32 R9, RZ, RZ, UR9 ;  /* 0x00000009ff097e24 */ /* 0x000fca000f8e00ff */
[----:B------:R-:W2:Y:S01]  /*0190*/  LDG.E.CONSTANT R6, desc[UR6][R8.64] ;  /* 0x0000000608067981 */ /* 0x000ea2000c1e9900 */
[----:B------:R-:W-:Y:S01]  /*01a0*/  UIADD3 UR4, UPT, UPT, UR4, 0x1, URZ ;  /* 0x0000000104047890 */ /* 0x000fe2000fffe0ff */
[C---:B------:R-:W-:Y:S01]  /*01b0*/  ISETP.EQ.AND P0, PT, R10.reuse, RZ, PT ;  /* 0x000000ff0a00720c */ /* 0x040fe20003f02270 */
[----:B------:R-:W-:Y:S01]  /*01c0*/  UIADD3 UR8, UP1, UPT, UR8, 0x4, URZ ;  /* 0x0000000408087890 */ /* 0x000fe2000ff3e0ff */
[C---:B------:R-:W-:Y:S01]  /*01d0*/  ISETP.EQ.AND P1, PT, R10.reuse, 0x4, PT ;  /* 0x000000040a00780c */ /* 0x040fe20003f22270 */
[----:B------:R-:W-:Y:S01]  /*01e0*/  UISETP.NE.AND UP0, UPT, UR4, 0x6, UPT ;  /* 0x000000060400788c */ /* 0x000fe2000bf05270 */
[C---:B------:R-:W-:Y:S01]  /*01f0*/  ISETP.EQ.AND P2, PT, R10.reuse, 0x8, PT ;  /* 0x000000080a00780c */ /* 0x040fe20003f42270 */
[----:B------:R-:W-:Y:S01]  /*0200*/  UIADD3.X UR9, UPT, UPT, URZ, UR9, URZ, UP1, !UPT ;  /* 0x00000009ff097290 */ /* 0x000fe20008ffe4ff */
[C---:B------:R-:W-:Y:S02]  /*0210*/  ISETP.EQ.AND P3, PT, R10.reuse, 0xc, PT ;  /* 0x0000000c0a00780c */ /* 0x040fe40003f62270 */
[----:B------:R-:W-:-:S02]  /*0220*/  ISETP.EQ.AND P4, PT, R10, 0x10, PT ;  /* 0x000000100a00780c */ /* 0x000fc40003f82270 */
[C---:B------:R-:W-:Y:S01]  /*0230*/  ISETP.EQ.AND P5, PT, R10.reuse, 0x14, PT ;  /* 0x000000140a00780c */ /* 0x040fe20003fa2270 */
[----:B------:R-:W-:Y:S02]  /*0240*/  VIADD R10, R10, 0x4 ;  /* 0x000000040a0a7836 */ /* 0x000fe40000000000 */
[----:B--2---:R-:W-:-:S03]  /*0250*/  IMAD.WIDE.U32 R6, R6, R5, RZ ;  /* 0x0000000506067225 */ /* 0x004fc600078e00ff */
[----:B------:R-:W-:-:S04]  /*0260*/  IADD3 R6, P6, PT, R6, R4, RZ ;  /* 0x0000000406067210 */ /* 0x000fc80007fde0ff */
[----:B------:R-:W-:Y:S01]  /*0270*/  @P0 MOV R2, R6 ;  /* 0x0000000600020202 */ /* 0x000fe20000000f00 */
[----:B------:R-:W-:Y:S02]  /*0280*/  IMAD.X R4, R7, 0x1, R11, P6 ;  /* 0x0000000107047824 */ /* 0x000fe400030e060b */
[--C-:B------:R-:W-:Y:S02]  /*0290*/  @P1 IMAD.MOV.U32 R15, RZ, RZ, R6.reuse ;  /* 0x000000ffff0f1224 */ /* 0x100fe400078e0006 */
[--C-:B------:R-:W-:Y:S02]  /*02a0*/  @P2 IMAD.MOV.U32 R16, RZ, RZ, R6.reuse ;  /* 0x000000ffff102224 */ /* 0x100fe400078e0006 */
[--C-:B------:R-:W-:Y:S02]  /*02b0*/  @P3 IMAD.MOV.U32 R17, RZ, RZ, R6.reuse ;  /* 0x000000ffff113224 */ /* 0x100fe400078e0006 */
[--C-:B------:R-:W-:Y:S02]  /*02c0*/  @P4 IMAD.MOV.U32 R18, RZ, RZ, R6.reuse ;  /* 0x000000ffff124224 */ /* 0x100fe400078e0006 */
[----:B------:R-:W-:Y:S01]  /*02d0*/  @P5 IMAD.MOV.U32 R14, RZ, RZ, R6 ;  /* 0x000000ffff0e5224 */ /* 0x000fe200078e0006 */
[----:B------:R-:W-:Y:S06]  /*02e0*/  BRA.U UP0, `(.L_x_3) ;  /* 0xfffffffd00a07547 */ /* 0x000fec000b83ffff */
[----:B------:R-:W-:-:S04]  /*02f0*/  SHF.R.U32.HI R5, RZ, 0x17, R0 ;  /* 0x00000017ff057819 */ /* 0x000fc80000011600 */
[C---:B------:R-:W-:Y:S02]  /*0300*/  LOP3.LUT R6, R5.reuse, 0xe0, RZ, 0xc0, !PT ;  /* 0x000000e005067812 */ /* 0x040fe400078ec0ff */
[----:B------:R-:W-:Y:S02]  /*0310*/  LOP3.LUT P6, RZ, R5, 0x1f, RZ, 0xc0, !PT ;  /* 0x0000001f05ff7812 */ /* 0x000fe400078cc0ff */
[----:B------:R-:W-:-:S04]  /*0320*/  IADD3 R6, PT, PT, R6, -0x80, RZ ;  /* 0xffffff8006067810 */ /* 0x000fc80007ffe0ff */
[----:B------:R-:W-:-:S05]  /*0330*/  SHF.R.U32.HI R6, RZ, 0x5, R6 ;  /* 0x00000005ff067819 */ /* 0x000fca0000011606 */
[----:B------:R-:W-:-:S05]  /*0340*/  IMAD.U32 R9, R6, -0x4, RZ ;  /* 0xfffffffc06097824 */ /* 0x000fca00078e00ff */
[C---:B------:R-:W-:Y:S02]  /*0350*/  ISETP.EQ.AND P3, PT, R9.reuse, -0x18, PT ;  /* 0xffffffe80900780c */ /* 0x040fe40003f62270 */
[C---:B------:R-:W-:Y:S02]  /*0360*/  ISETP.EQ.AND P4, PT, R9.reuse, -0x14, PT ;  /* 0xffffffec0900780c */ /* 0x040fe40003f82270 */
[C---:B------:R-:W-:Y:S02]  /*0370*/  ISETP.EQ.AND P2, PT, R9.reuse, -0x10, PT ;  /* 0xfffffff00900780c */ /* 0x040fe40003f42270 */
[C---:B------:R-:W-:Y:S02]  /*0380*/  ISETP.EQ.AND P1, PT, R9.reuse, -0xc, PT ;  /* 0xfffffff40900780c */ /* 0x040fe40003f22270 */
[C---:B------:R-:W-:Y:S02]  /*0390*/  ISETP.EQ.AND P0, PT, R9.reuse, -0x8, PT ;  /* 0xfffffff80900780c */ /* 0x040fe40003f02270 */
[----:B------:R-:W-:-:S03]  /*03a0*/  ISETP.EQ.AND P5, PT, R9, RZ, PT ;  /* 0x000000ff0900720c */ /* 0x000fc60003fa2270 */
[--C-:B------:R-:W-:Y:S01]  /*03b0*/  @P3 IMAD.MOV.U32 R6, RZ, RZ, R2.reuse ;  /* 0x000000ffff063224 */ /* 0x100fe200078e0002 */
[C---:B------:R-:W-:Y:S01]  /*03c0*/  ISETP.EQ.AND P3, PT, R9.reuse, -0x4, PT ;  /* 0xfffffffc0900780c */ /* 0x040fe20003f62270 */
[----:B------:R-:W-:Y:S02]  /*03d0*/  @P4 IMAD.MOV.U32 R7, RZ, RZ, R2 ;  /* 0x000000ffff074224 */ /* 0x000fe400078e0002 */
[----:B------:R-:W-:Y:S01]  /*03e0*/  @P4 IMAD.MOV.U32 R6, RZ, RZ, R15 ;  /* 0x000000ffff064224 */ /* 0x000fe200078e000f */
[----:B------:R-:W-:Y:S01]  /*03f0*/  ISETP.EQ.AND P4, PT, R9, 0x4, PT ;  /* 0x000000040900780c */ /* 0x000fe20003f82270 */
[----:B------:R-:W-:Y:S02]  /*0400*/  @P2 IMAD.MOV.U32 R6, RZ, RZ, R16 ;  /* 0x000000ffff062224 */ /* 0x000fe400078e0010 */
[----:B------:R-:W-:Y:S02]  /*0410*/  @P1 IMAD.MOV.U32 R6, RZ, RZ, R17 ;  /* 0x000000ffff061224 */ /* 0x000fe400078e0011 */
[----:B------:R-:W-:-:S02]  /*0420*/  @P0 IMAD.MOV.U32 R6, RZ, RZ, R18 ;  /* 0x000000ffff060224 */ /* 0x000fc400078e0012 */
[----:B------:R-:W-:Y:S01]  /*0430*/  @P2 IMAD.MOV.U32 R7, RZ, RZ, R15 ;  /* 0x000000ffff072224 */ /* 0x000fe200078e000f */
[----:B------:R-:W-:Y:S01]  /*0440*/  @P1 MOV R7, R16 ;  /* 0x0000001000071202 */ /* 0x000fe20000000f00 */
[----:B------:R-:W-:Y:S01]  /*0450*/  @P3 IMAD.MOV.U32 R6, RZ, RZ, R14 ;  /* 0x000000ffff063224 */ /* 0x000fe200078e000e */
[----:B------:R-:W-:Y:S01]  /*0460*/  @P5 MOV R6, R4 ;  /* 0x0000000400065202 */ /* 0x000fe20000000f00 */
[----:B------:R-:W-:Y:S02]  /*0470*/  @P0 IMAD.MOV.U32 R7, RZ, RZ, R17 ;  /* 0x000000ffff070224 */ /* 0x000fe400078e0011 */
[----:B------:R-:W-:Y:S02]  /*0480*/  @P3 IMAD.MOV.U32 R7, RZ, RZ, R18 ;  /* 0x000000ffff073224 */ /* 0x000fe400078e0012 */
[----:B------:R-:W-:Y:S02]  /*0490*/  @P5 IMAD.MOV.U32 R7, RZ, RZ, R14 ;  /* 0x000000ffff075224 */ /* 0x000fe400078e000e */
[----:B------:R-:W-:-:S02]  /*04a0*/  @P4 IMAD.MOV.U32 R7, RZ, RZ, R4 ;  /* 0x000000ffff074224 */ /* 0x000fc400078e0004 */
[----:B------:R-:W-:Y:S01]  /*04b0*/  IMAD.MOV.U32 R8, RZ, RZ, R6 ;  /* 0x000000ffff087224 */ /* 0x000fe200078e0006 */
[----:B------:R-:W-:Y:S06]  /*04c0*/  @!P6 BRA `(.L_x_4) ;  /* 0x00000000002ce947 */ /* 0x000fec0003800000 */
[----:B------:R-:W-:Y:S01]  /*04d0*/  @P2 IMAD.MOV.U32 R6, RZ, RZ, R2 ;  /* 0x000000ffff062224 */ /* 0x000fe200078e0002 */
[----:B------:R-:W-:Y:S01]  /*04e0*/  LOP3.LUT R5, R5, 0x1f, RZ, 0xc0, !PT ;  /* 0x0000001f05057812 */ /* 0x000fe200078ec0ff */
[----:B------:R-:W-:Y:S02]  /*04f0*/  @P1 IMAD.MOV.U32 R6, RZ, RZ, R15 ;  /* 0x000000ffff061224 */ /* 0x000fe400078e000f */
[----:B------:R-:W-:Y:S01]  /*0500*/  @P0 IMAD.MOV.U32 R6, RZ, RZ, R16 ;  /* 0x000000ffff060224 */ /* 0x000fe200078e0010 */
[----:B------:R-:W-:Y:S01]  /*0510*/  ISETP.EQ.AND P0, PT, R9, 0x8, PT ;  /* 0x000000080900780c */ /* 0x000fe20003f02270 */
[----:B------:R-:W-:Y:S01]  /*0520*/  @P3 IMAD.MOV.U32 R6, RZ, RZ, R17 ;  /* 0x000000ffff063224 */ /* 0x000fe200078e0011 */
[----:B------:R-:W-:Y:S01]  /*0530*/  @P5 MOV R6, R18 ;  /* 0x0000001200065202 */ /* 0x000fe20000000f00 */
[----:B------:R-:W-:Y:S01]  /*0540*/  @P4 IMAD.MOV.U32 R6, RZ, RZ, R14 ;  /* 0x000000ffff064224 */ /* 0x000fe200078e000e */
[----:B------:R-:W-:-:S09]  /*0550*/  SHF.L.W.U32.HI R8, R7, R5, R8 ;  /* 0x0000000507087219 */ /* 0x000fd20000010e08 */
[----:B------:R-:W-:-:S05]  /*0560*/  @P0 IMAD.MOV.U32 R6, RZ, RZ, R4 ;  /* 0x000000ffff060224 */ /* 0x000fca00078e0004 */
[----:B------:R-:W-:-:S07]  /*0570*/  SHF.L.W.U32.HI R7, R6, R5, R7 ;  /* 0x0000000506077219 */ /* 0x000fce0000010e07 */
.L_x_4:
[C---:B------:R-:W-:Y:S01]  /*0580*/  SHF.L.W.U32.HI R9, R7.reuse, 0x2, R8 ;  /* 0x0000000207097819 */ /* 0x040fe20000010e08 */
[----:B------:R-:W-:Y:S01]  /*0590*/  IMAD.SHL.U32 R7, R7, 0x4, RZ ;  /* 0x0000000407077824 */ /* 0x000fe200078e00ff */
[----:B------:R-:W-:Y:S01]  /*05a0*/  UMOV UR4, 0x54442d19 ;  /* 0x54442d1900047882 */ /* 0x000fe20000000000 */
[----:B------:R-:W-:Y:S01]  /*05b0*/  UMOV UR5, 0x3bf921fb ;  /* 0x3bf921fb00057882 */ /* 0x000fe20000000000 */
[----:B------:R-:W-:Y:S02]  /*05c0*/  SHF.R.S32.HI R4, RZ, 0x1f, R9 ;  /* 0x0000001fff047819 */ /* 0x000fe40000011409 */
[----:B------:R-:W-:Y:S02]  /*05d0*/  ISETP.GE.AND P0, PT, R0, RZ, PT ;  /* 0x000000ff0000720c */ /* 0x000fe40003f06270 */
[C---:B------:R-:W-:Y:S02]  /*05e0*/  LOP3.LUT R6, R4.reuse, R7, RZ, 0x3c, !PT ;  /* 0x0000000704067212 */ /* 0x040fe400078e3cff */
[----:B------:R-:W-:-:S02]  /*05f0*/  LOP3.LUT R7, R4, R9, RZ, 0x3c, !PT ;  /* 0x0000000904077212 */ /* 0x000fc400078e3cff */
[----:B------:R-:W-:Y:S02]  /*0600*/  SHF.R.U32.HI R8, RZ, 0x1e, R8 ;  /* 0x0000001eff087819 */ /* 0x000fe40000011608 */
[----:B------:R-:W0:Y:S01]  /*0610*/  I2F.F64.S64 R4, R6 ;  /* 0x0000000600047312 */ /* 0x000e220000301c00 */
[C---:B------:R-:W-:Y:S02]  /*0620*/  LOP3.LUT R0, R9.reuse, R0, RZ, 0x3c, !PT ;  /* 0x0000000009007212 */ /* 0x040fe400078e3cff */
[----:B------:R-:W-:Y:S02]  /*0630*/  LEA.HI R8, R9, R8, RZ, 0x1 ;  /* 0x0000000809087211 */ /* 0x000fe400078f08ff */
[----:B------:R-:W-:-:S03]  /*0640*/  ISETP.GE.AND P1, PT, R0, RZ, PT ;  /* 0x000000ff0000720c */ /* 0x000fc60003f26270 */
[----:B------:R-:W-:-:S04]  /*0650*/  IMAD.MOV R0, RZ, RZ, -R8 ;  /* 0x000000ffff007224 */ /* 0x000fc800078e0a08 */
[----:B------:R-:W-:Y:S01]  /*0660*/  @!P0 IMAD.MOV.U32 R8, RZ, RZ, R0 ;  /* 0x000000ffff088224 */ /* 0x000fe200078e0000 */
[----:B0-----:R-:W-:-:S10]  /*0670*/  DMUL R4, R4, UR4 ;  /* 0x0000000404047c28 */ /* 0x001fd40008000000 */
[----:B------:R-:W0:Y:S02]  /*0680*/  F2F.F32.F64 R4, R4 ;  /* 0x0000000400047310 */ /* 0x000e240000301000 */
[----:B0-----:R-:W-:-:S07]  /*0690*/  FSEL R10, -R4, R4, !P1 ;  /* 0x00000004040a7208 */ /* 0x001fce0004800100 */
.L_x_2:
[----:B------:R-:W-:Y:S01]  /*06a0*/  IMAD.U32 R6, R3, 0x10000, RZ ;  /* 0x0001000003067824 */ /* 0x000fe200078e00ff */
[----:B------:R-:W-:Y:S01]  /*06b0*/  MOV R7, 0x37cbac00 ;  /* 0x37cbac0000077802 */ /* 0x000fe20000000f00 */
[----:B------:R-:W-:Y:S01]  /*06c0*/  FMUL R11, R10, R10 ;  /* 0x0000000a0a0b7220 */ /* 0x000fe20000400000 */
[----:B------:R-:W-:Y:S01]  /*06d0*/  LOP3.LUT R4, R8, 0x1, RZ, 0xc0, !PT ;  /* 0x0000000108047812 */ /* 0x000fe200078ec0ff */
[----:B------:R-:W-:Y:S01]  /*06e0*/  FMUL R9, R6, 0.63661974668502807617 ;  /* 0x3f22f98306097820 */ /* 0x000fe20000400000 */
[----:B------:R-:W-:Y:S02]  /*06f0*/  IMAD.MOV.U32 R5, RZ, RZ, 0x3d2aaabb ;  /* 0x3d2aaabbff057424 */ /* 0x000fe400078e00ff */
[----:B------:R-:W-:Y:S01]  /*0700*/  FFMA R0, R11, R7, -0.0013887860113754868507 ;  /* 0xbab607ed0b007423 */ /* 0x000fe20000000007 */
[----:B------:R-:W-:Y:S01]  /*0710*/  ISETP.NE.U32.AND P0, PT, R4, 0x1, PT ;  /* 0x000000010400780c */ /* 0x000fe20003f05070 */
[----:B------:R-:W-:Y:S01]  /*0720*/  IMAD.MOV.U32 R4, RZ, RZ, 0x3effffff ;  /* 0x3effffffff047424 */ /* 0x000fe200078e00ff */
[----:B------:R-:W-:Y:S01]  /*0730*/  LOP3.LUT P1, RZ, R8, 0x2, RZ, 0xc0, !PT ;  /* 0x0000000208ff7812 */ /* 0x000fe2000782c0ff */
[----:B------:R-:W0:Y:S01]  /*0740*/  F2I.NTZ R9, R9 ;  /* 0x0000000900097305 */ /* 0x000e220000203100 */
[----:B------:R-:W-:-:S02]  /*0750*/  FSEL R0, R0, -0.00019574658654164522886, !P0 ;  /* 0xb94d415300007808 */ /* 0x000fc40004000000 */
[----:B------:R-:W-:Y:S02]  /*0760*/  FSEL R12, R5, 0.0083327032625675201416, !P0 ;  /* 0x3c0885e4050c7808 */ /* 0x000fe40004000000 */
[----:B------:R-:W-:-:S03]  /*0770*/  FSEL R8, -R4, -0.16666662693023681641, !P0 ;  /* 0xbe2aaaa804087808 */ /* 0x000fc60004000100 */
[C---:B------:R-:W-:Y:S01]  /*0780*/  FFMA R12, R11.reuse, R0, R12 ;  /* 0x000000000b0c7223 */ /* 0x040fe2000000000c */
[----:B------:R-:W-:Y:S02]  /*0790*/  FSEL R0, R10, 1, P0 ;  /* 0x3f8000000a007808 */ /* 0x000fe40000000000 */
[----:B------:R-:W-:Y:S01]  /*07a0*/  FSETP.GE.AND P0, PT, |R6|, 105615, PT ;  /* 0x47ce47800600780b */ /* 0x000fe20003f06200 */
[C---:B------:R-:W-:Y:S02]  /*07b0*/  FFMA R8, R11.reuse, R12, R8 ;  /* 0x0000000c0b087223 */ /* 0x040fe40000000008 */
[----:B------:R-:W-:Y:S01]  /*07c0*/  FFMA R11, R11, R0, RZ ;  /* 0x000000000b0b7223 */ /* 0x000fe200000000ff */
[----:B0-----:R-:W-:-:S03]  /*07d0*/  I2FP.F32.S32 R13, R9 ;  /* 0x00000009000d7245 */ /* 0x001fc60000201400 */
[----:B------:R-:W-:Y:S02]  /*07e0*/  FFMA R8, R11, R8, R0 ;  /* 0x000000080b087223 */ /* 0x000fe40000000000 */
[C---:B------:R-:W-:Y:S02]  /*07f0*/  FFMA R10, R13.reuse, -1.5707962512969970703, R6 ;  /* 0xbfc90fda0d0a7823 */ /* 0x040fe40000000006 */
[----:B------:R-:W-:Y:S02]  /*0800*/  @P1 FADD R8, RZ, -R8 ;  /* 0x80000008ff081221 */ /* 0x000fe40000000000 */
[----:B------:R-:W-:-:S04]  /*0810*/  FFMA R10, R13, -7.5497894158615963534e-08, R10 ;  /* 0xb3a221680d0a7823 */ /* 0x000fc8000000000a */
[----:B------:R-:W-:Y:S01]  /*0820*/  FFMA R0, R13, -5.3903029534742383927e-15, R10 ;  /* 0xa7c234c50d007823 */ /* 0x000fe2000000000a */
[----:B------:R-:W-:Y:S06]  /*0830*/  @!P0 BRA `(.L_x_5) ;  /* 0x0000000400708947 */ /* 0x000fec0003800000 */
[----:B------:R-:W-:-:S13]  /*0840*/  FSETP.NEU.AND P0, PT, |R6|, +INF , PT ;  /* 0x7f8000000600780b */ /* 0x000fda0003f0d200 */
[----:B------:R-:W-:Y:S01]  /*0850*/  @!P0 FMUL R0, RZ, R6 ;  /* 0x00000006ff008220 */ /* 0x000fe20000400000 */
[----:B------:R-:W-:Y:S01]  /*0860*/  @!P0 IMAD.MOV.U32 R9, RZ, RZ, RZ ;  /* 0x000000ffff098224 */ /* 0x000fe200078e00ff */
[----:B------:R-:W-:Y:S06]  /*0870*/  @!P0 BRA `(.L_x_5) ;  /* 0x0000000400608947 */ /* 0x000fec0003800000 */
[----:B------:R-:W-:Y:S01]  /*0880*/  IMAD.SHL.U32 R3, R3, 0x1000000, RZ ;  /* 0x0100000003037824 */ /* 0x000fe200078e00ff */
[----:B------:R-:W-:Y:S01]  /*0890*/  MOV R20, RZ ;  /* 0x000000ff00147202 */ /* 0x000fe20000000f00 */
[----:B------:R-:W-:Y:S01]  /*08a0*/  IMAD.MOV.U32 R0, RZ, RZ, RZ ;  /* 0x000000ffff007224 */ /* 0x000fe200078e00ff */
[----:B------:R-:W0:Y:S01]  /*08b0*/  LDCU.64 UR8, c[0x4][URZ] ;  /* 0x01000000ff0877ac */ /* 0x000e220008000a00 */
[----:B------:R-:W-:Y:S01]  /*08c0*/  IMAD.MOV.U32 R19, RZ, RZ, RZ ;  /* 0x000000ffff137224 */ /* 0x000fe200078e00ff */
[----:B------:R-:W-:Y:S01]  /*08d0*/  LOP3.LUT R3, R3, 0x80000000, RZ, 0xfc, !PT ;  /* 0x8000000003037812 */ /* 0x000fe200078efcff */
[----:B------:R-:W-:-:S06]  /*08e0*/  UMOV UR4, URZ ;  /* 0x000000ff00047c82 */ /* 0x000fcc0008000000 */
.L_x_6:
        /* <DEDUP_REMOVED lines=26> */
[----:B------:R-:W-:-:S03]  /*0a90*/  LOP3.LUT P6, RZ, R3, 0x1f, RZ, 0xc0, !PT ;  /* 0x0000001f03ff7812 */ /* 0x000fc600078cc0ff */
[----:B------:R-:W-:-:S05]  /*0aa0*/  VIADD R9, R9, 0xffffff80 ;  /* 0xffffff8009097836 */ /* 0x000fca0000000000 */
        /* <DEDUP_REMOVED lines=8> */
[----:B------:R-:W-:Y:S01]  /*0b30*/  @P3 IMAD.MOV.U32 R9, RZ, RZ, R2 ;  /* 0x000000ffff093224 */ /* 0x000fe200078e0002 */
[C---:B------:R-:W-:Y:S01]  /*0b40*/  ISETP.EQ.AND P3, PT, R11.reuse, -0x4, PT ;  /* 0xfffffffc0b00780c */ /* 0x040fe20003f62270 */
[--C-:B------:R-:W-:Y:S01]  /*0b50*/  @P4 IMAD.MOV.U32 R9, RZ, RZ, R15.reuse ;  /* 0x000000ffff094224 */ /* 0x100fe200078e000f */
[----:B------:R-:W-:Y:S01]  /*0b60*/  @P4 MOV R10, R2 ;  /* 0x00000002000a4202 */ /* 0x000fe20000000f00 */
[----:B------:R-:W-:Y:S01]  /*0b70*/  @P2 IMAD.MOV.U32 R10, RZ, RZ, R15 ;  /* 0x000000ffff0a2224 */ /* 0x000fe200078e000f */
[----:B------:R-:W-:Y:S01]  /*0b80*/  ISETP.EQ.AND P4, PT, R11, 0x4, PT ;  /* 0x000000040b00780c */ /* 0x000fe20003f82270 */
[--C-:B------:R-:W-:Y:S02]  /*0b90*/  @P2 IMAD.MOV.U32 R9, RZ, RZ, R16.reuse ;  /* 0x000000ffff092224 */ /* 0x100fe400078e0010 */
[----:B------:R-:W-:Y:S02]  /*0ba0*/  @P1 IMAD.MOV.U32 R10, RZ, RZ, R16 ;  /* 0x000000ffff0a1224 */ /* 0x000fe400078e0010 */
[--C-:B------:R-:W-:Y:S01]  /*0bb0*/  @P1 IMAD.MOV.U32 R9, RZ, RZ, R17.reuse ;  /* 0x000000ffff091224 */ /* 0x100fe200078e0011 */
[----:B------:R-:W-:Y:S01]  /*0bc0*/  @P0 MOV R9, R18 ;  /* 0x0000001200090202 */ /* 0x000fe20000000f00 */
[----:B------:R-:W-:-:S02]  /*0bd0*/  @P0 IMAD.MOV.U32 R10, RZ, RZ, R17 ;  /* 0x000000ffff0a0224 */ /* 0x000fc400078e0011 */
[----:B------:R-:W-:Y:S02]  /*0be0*/  @P3 IMAD.MOV.U32 R10, RZ, RZ, R18 ;  /* 0x000000ffff0a3224 */ /* 0x000fe400078e0012 */
[--C-:B------:R-:W-:Y:S02]  /*0bf0*/  @P3 IMAD.MOV.U32 R9, RZ, RZ, R14.reuse ;  /* 0x000000ffff093224 */ /* 0x100fe400078e000e */
[----:B------:R-:W-:Y:S02]  /*0c00*/  @P5 IMAD.MOV.U32 R10, RZ, RZ, R14 ;  /* 0x000000ffff0a5224 */ /* 0x000fe400078e000e */
[--C-:B------:R-:W-:Y:S02]  /*0c10*/  @P5 IMAD.MOV.U32 R9, RZ, RZ, R0.reuse ;  /* 0x000000ffff095224 */ /* 0x100fe400078e0000 */
[----:B------:R-:W-:Y:S01]  /*0c20*/  @P4 IMAD.MOV.U32 R10, RZ, RZ, R0 ;  /* 0x000000ffff0a4224 */ /* 0x000fe200078e0000 */
[----:B------:R-:W-:Y:S06]  /*0c30*/  @!P6 BRA `(.L_x_7) ;  /* 0x000000000028e947 */ /* 0x000fec0003800000 */
[----:B------:R-:W-:Y:S01]  /*0c40*/  @P1 MOV R2, R15 ;  /* 0x0000000f00021202 */ /* 0x000fe20000000f00 */
[----:B------:R-:W-:Y:S01]  /*0c50*/  @P0 IMAD.MOV.U32 R2, RZ, RZ, R16 ;  /* 0x000000ffff020224 */ /* 0x000fe200078e0010 */
[----:B------:R-:W-:Y:S01]  /*0c60*/  ISETP.EQ.AND P0, PT, R11, 0x8, PT ;  /* 0x000000080b00780c */ /* 0x000fe20003f02270 */
[----:B------:R-:W-:Y:S01]  /*0c70*/  @P3 IMAD.MOV.U32 R2, RZ, RZ, R17 ;  /* 0x000000ffff023224 */ /* 0x000fe200078e0011 */
[----:B------:R-:W-:Y:S01]  /*0c80*/  LOP3.LUT R3, R3, 0x1f, RZ, 0xc0, !PT ;  /* 0x0000001f03037812 */ /* 0x000fe200078ec0ff */
[----:B------:R-:W-:Y:S02]  /*0c90*/  @P5 IMAD.MOV.U32 R2, RZ, RZ, R18 ;  /* 0x000000ffff025224 */ /* 0x000fe400078e0012 */
[----:B------:R-:W-:Y:S01]  /*0ca0*/  @P4 IMAD.MOV.U32 R2, RZ, RZ, R14 ;  /* 0x000000ffff024224 */ /* 0x000fe200078e000e */
[----:B------:R-:W-:-:S07]  /*0cb0*/  SHF.L.W.U32.HI R9, R10, R3, R9 ;  /* 0x000000030a097219 */ /* 0x000fce0000010e09 */
[----:B------:R-:W-:-:S05]  /*0cc0*/  @P0 IMAD.MOV.U32 R2, RZ, RZ, R0 ;  /* 0x000000ffff020224 */ /* 0x000fca00078e0000 */
[----:B------:R-:W-:-:S07]  /*0cd0*/  SHF.L.W.U32.HI R10, R2, R3, R10 ;  /* 0x00000003020a7219 */ /* 0x000fce0000010e0a */
.L_x_7:
[C---:B------:R-:W-:Y:S01]  /*0ce0*/  SHF.L.W.U32.HI R0, R10.reuse, 0x2, R9 ;  /* 0x000000020a007819 */ /* 0x040fe20000010e09 */
[----:B------:R-:W-:Y:S01]  /*0cf0*/  UMOV UR4, 0x54442d19 ;  /* 0x54442d1900047882 */ /* 0x000fe20000000000 */
[----:B------:R-:W-:Y:S01]  /*0d00*/  SHF.L.U32 R10, R10, 0x2, RZ ;  /* 0x000000020a0a7819 */ /* 0x000fe200000006ff */
        /* <DEDUP_REMOVED lines=15> */
.L_x_5:
[----:B------:R-:W-:Y:S01]  /*0e00*/  FMUL R2, R0, R0 ;  /* 0x0000000000027220 */ /* 0x000fe20000400000 */
[C---:B------:R-:W-:Y:S02]  /*0e10*/  LOP3.LUT R3, R9.reuse, 0x1, RZ, 0xc0, !PT ;  /* 0x0000000109037812 */ /* 0x040fe400078ec0ff */
[----:B------:R-:W-:Y:S01]  /*0e20*/  LOP3.LUT P1, RZ, R9, 0x2, RZ, 0xc0, !PT ;  /* 0x0000000209ff7812 */ /* 0x000fe2000782c0ff */
[----:B------:R-:W-:Y:S01]  /*0e30*/  FFMA R7, R2, R7, -0.0013887860113754868507 ;  /* 0xbab607ed02077423 */ /* 0x000fe20000000007 */
[----:B------:R-:W-:-:S04]  /*0e40*/  ISETP.NE.U32.AND P0, PT, R3, 0x1, PT ;  /* 0x000000010300780c */ /* 0x000fc80003f05070 */
[----:B------:R-:W-:Y:S02]  /*0e50*/  FSEL R5, R5, 0.0083327032625675201416, !P0 ;  /* 0x3c0885e405057808 */ /* 0x000fe40004000000 */
[----:B------:R-:W-:Y:S02]  /*0e60*/  FSEL R7, R7, -0.00019574658654164522886, !P0 ;  /* 0xb94d415307077808 */ /* 0x000fe40004000000 */
[----:B------:R-:W-:Y:S02]  /*0e70*/  FSEL R0, R0, 1, P0 ;  /* 0x3f80000000007808 */ /* 0x000fe40000000000 */
[----:B------:R-:W-:Y:S01]  /*0e80*/  FSEL R4, -R4, -0.16666662693023681641, !P0 ;  /* 0xbe2aaaa804047808 */ /* 0x000fe20004000100 */
[C---:B------:R-:W-:Y:S02]  /*0e90*/  FFMA R7, R2.reuse, R7, R5 ;  /* 0x0000000702077223 */ /* 0x040fe40000000005 */
[C---:B------:R-:W-:Y:S02]  /*0ea0*/  FFMA R5, R2.reuse, R0, RZ ;  /* 0x0000000002057223 */ /* 0x040fe400000000ff */
[----:B------:R-:W-:-:S02]  /*0eb0*/  FFMA R4, R2, R7, R4 ;  /* 0x0000000702047223 */ /* 0x000fc40000000004 */
[----:B------:R-:W0:Y:S02]  /*0ec0*/  LDC.64 R2, c[0x0][0x380] ;  /* 0x0000e000ff027b82 */ /* 0x000e240000000a00 */
[----:B------:R-:W-:-:S04]  /*0ed0*/  FFMA R5, R5, R4, R0 ;  /* 0x0000000405057223 */ /* 0x000fc80000000000 */
[----:B------:R-:W-:-:S05]  /*0ee0*/  @P1 FADD R5, RZ, -R5 ;  /* 0x80000005ff051221 */ /* 0x000fca0000000000 */
[----:B------:R-:W-:-:S04]  /*0ef0*/  F2FP.BF16.F32.PACK_AB R5, R5, R8 ;  /* 0x000000080505723e */ /* 0x000fc800000010ff */
[C---:B------:R-:W-:Y:S01]  /*0f00*/  PRMT R7, R5.reuse, 0x7632, R7 ;  /* 0x0000763205077816 */ /* 0x040fe20000000007 */
[----:B------:R-:W-:-:S04]  /*0f10*/  IMAD.U32 R5, R5, 0x10000, RZ ;  /* 0x0001000005057824 */ /* 0x000fc800078e00ff */
[----:B------:R-:W-:Y:S01]  /*0f20*/  IMAD.U32 R7, R7, 0x10000, RZ ;  /* 0x0001000007077824 */ /* 0x000fe200078e00ff */
[----:B0-----:R-:W-:Y:S04]  /*0f30*/  STG.E desc[UR6][R2.64], R5 ;  /* 0x0000000502007986 */ /* 0x001fe8000c101906 */
[----:B------:R-:W-:Y:S01]  /*0f40*/  STG.E desc[UR6][R2.64+0x4], R7 ;  /* 0x0000040702007986 */ /* 0x000fe2000c101906 */
[----:B------:R-:W-:Y:S05]  /*0f50*/  EXIT ;  /* 0x000000000000794d */ /* 0x000fea0003800000 */
.L_x_8:
        /* <DEDUP_REMOVED lines=10> */
.L_x_35:


//--------------------- .text._Z8_h2rsqrtPf14__nv_bfloat162 --------------------------
	.section	.text._Z8_h2rsqrtPf14__nv_bfloat162,"ax",@progbits
	.align	128
        .global         _Z8_h2rsqrtPf14__nv_bfloat162
        .type           _Z8_h2rsqrtPf14__nv_bfloat162,@function
        .size           _Z8_h2rsqrtPf14__nv_bfloat162,(.L_x_36 - _Z8_h2rsqrtPf14__nv_bfloat162)
        .other          _Z8_h2rsqrtPf14__nv_bfloat162,@"STO_CUDA_ENTRY STV_DEFAULT"
_Z8_h2rsqrtPf14__nv_bfloat162:
.text._Z8_h2rsqrtPf14__nv_bfloat162:
        /* <DEDUP_REMOVED lines=13> */
[----:B------:R-:W0:Y:S08]  /*00d0*/  MUFU.RSQ R5, R0 ;  /* 0x0000000000057308 */ /* 0x000e300000001400 */
[----:B------:R-:W2:Y:S01]  /*00e0*/  MUFU.RSQ R6, R4 ;  /* 0x0000000400067308 */ /* 0x000ea20000001400 */
[----:B0-----:R-:W-:Y:S01]  /*00f0*/  @!P0 FMUL R5, R5, 4096 ;  /* 0x4580000005058820 */ /* 0x001fe20000400000 */
[----:B--2---:R-:W-:-:S05]  /*0100*/  @!P1 FMUL R6, R6, 4096 ;  /* 0x4580000006069820 */ /* 0x004fca0000400000 */
[----:B------:R-:W-:-:S04]  /*0110*/  F2FP.BF16.F32.PACK_AB R5, R6, R5 ;  /* 0x000000050605723e */ /* 0x000fc800000010ff */
[C---:B------:R-:W-:Y:S02]  /*0120*/  PRMT R7, R5.reuse, 0x7632, R7 ;  /* 0x0000763205077816 */ /* 0x040fe40000000007 */
[----:B------:R-:W-:-:S03]  /*0130*/  SHF.L.U32 R5, R5, 0x10, RZ ;  /* 0x0000001005057819 */ /* 0x000fc600000006ff */
[----:B------:R-:W-:Y:S02]  /*0140*/  IMAD.U32 R7, R7, 0x10000, RZ ;  /* 0x0001000007077824 */ /* 0x000fe400078e00ff */
[----:B-1----:R-:W-:Y:S04]  /*0150*/  STG.E desc[UR4][R2.64], R5 ;  /* 0x0000000502007986 */ /* 0x002fe8000c101904 */
[----:B------:R-:W-:Y:S01]  /*0160*/  STG.E desc[UR4][R2.64+0x4], R7 ;  /* 0x0000040702007986 */ /* 0x000fe2000c101904 */
[----:B------:R-:W-:Y:S05]  /*0170*/  EXIT ;  /* 0x000000000000794d */ /* 0x000fea0003800000 */
.L_x_9:
        /* <DEDUP_REMOVED lines=16> */
.L_x_36:


//--------------------- .text._Z7_h2rintPf14__nv_bfloat162 --------------------------
	.section	.text._Z7_h2rintPf14__nv_bfloat162,"ax",@progbits
	.align	128
        .global         _Z7_h2rintPf14__nv_bfloat162
        .type           _Z7_h2rintPf14__nv_bfloat162,@function
        .size           _Z7_h2rintPf14__nv_bfloat162,(.L_x_37 - _Z7_h2rintPf14__nv_bfloat162)
        .other          _Z7_h2rintPf14__nv_bfloat162,@"STO_CUDA_ENTRY STV_DEFAULT"
_Z7_h2rintPf14__nv_bfloat162:
.text._Z7_h2rintPf14__nv_bfloat162:
[----:B------:R-:W-:Y:S01]  /*0000*/  LDC R1, c[0x0][0x37c] ;  /* 0x0000df00ff017b82 */ /* 0x000fe20000000800 */
[----:B------:R-:W0:Y:S07]  /*0010*/  LDCU.U16 UR4, c[0x0][0x388] ;  /* 0x00007100ff0477ac */ /* 0x000e2e0008000400 */
[----:B------:R-:W1:Y:S01]  /*0020*/  LDC.64 R2, c[0x0][0x380] ;  /* 0x0000e000ff027b82 */ /* 0x000e620000000a00 */
[----:B------:R-:W2:Y:S01]  /*0030*/  LDCU.U16 UR5, c[0x0][0x38a] ;  /* 0x00007140ff0577ac */ /* 0x000ea20008000400 */
[----:B0-----:R-:W0:Y:S08]  /*0040*/  FRND.BF16 R0, UR4 ;  /* 0x0000000400007d07 */ /* 0x001e300008402000 */
[----:B--2---:R-:W2:Y:S01]  /*0050*/  FRND.BF16 R4, UR5 ;  /* 0x0000000500047d07 */ /* 0x004ea20008402000 */
[----:B------:R-:W1:Y:S01]  /*0060*/  LDCU.64 UR4, c[0x0][0x358] ;  /* 0x00006b00ff0477ac */ /* 0x000e620008000a00 */
[----:B0-----:R-:W-:-:S02]  /*0070*/  SHF.L.U32 R5, R0, 0x10, RZ ;  /* 0x0000001000057819 */ /* 0x001fc400000006ff */
[----:B--2---:R-:W-:-:S03]  /*0080*/  SHF.L.U32 R7, R4, 0x10, RZ ;  /* 0x0000001004077819 */ /* 0x004fc600000006ff */
[----:B-1----:R-:W-:Y:S04]  /*0090*/  STG.E desc[UR4][R2.64], R5 ;  /* 0x0000000502007986 */ /* 0x002fe8000c101904 */
[----:B------:R-:W-:Y:S01]  /*00a0*/  STG.E desc[UR4][R2.64+0x4], R7 ;  /* 0x0000040702007986 */ /* 0x000fe2000c101904 */
[----:B------:R-:W-:Y:S05]  /*00b0*/  EXIT ;  /* 0x000000000000794d */ /* 0x000fea0003800000 */
.L_x_10:
        /* <DEDUP_REMOVED lines=12> */
.L_x_37:


//--------------------- .text._Z7_h2log2Pf14__nv_bfloat162 --------------------------
	.section	.text._Z7_h2log2Pf14__nv_bfloat162,"ax",@progbits
	.align	128
        .global         _Z7_h2log2Pf14__nv_bfloat162
        .type           _Z7_h2log2Pf14__nv_bfloat162,@function
        .size           _Z7_h2log2Pf14__nv_bfloat162,(.L_x_38 - _Z7_h2log2Pf14__nv_bfloat162)
        .other          _Z7_h2log2Pf14__nv_bfloat162,@"STO_CUDA_ENTRY STV_DEFAULT"
_Z7_h2log2Pf14__nv_bfloat162:
.text._Z7_h2log2Pf14__nv_bfloat162:
        /* <DEDUP_REMOVED lines=13> */
[----:B------:R-:W0:Y:S08]  /*00d0*/  MUFU.LG2 R5, R0 ;  /* 0x0000000000057308 */ /* 0x000e300000000c00 */
[----:B------:R-:W2:Y:S01]  /*00e0*/  MUFU.LG2 R6, R4 ;  /* 0x0000000400067308 */ /* 0x000ea20000000c00 */
[----:B0-----:R-:W-:Y:S01]  /*00f0*/  @!P0 FADD R5, R5, -24 ;  /* 0xc1c0000005058421 */ /* 0x001fe20000000000 */
[----:B--2---:R-:W-:-:S05]  /*0100*/  @!P1 FADD R6, R6, -24 ;  /* 0xc1c0000006069421 */ /* 0x004fca0000000000 */
[----:B------:R-:W-:-:S04]  /*0110*/  F2FP.BF16.F32.PACK_AB R5, R6, R5 ;  /* 0x000000050605723e */ /* 0x000fc800000010ff */
[C---:B------:R-:W-:Y:S02]  /*0120*/  PRMT R7, R5.reuse, 0x7632, R7 ;  /* 0x0000763205077816 */ /* 0x040fe40000000007 */
[----:B------:R-:W-:-:S03]  /*0130*/  SHF.L.U32 R5, R5, 0x10, RZ ;  /* 0x0000001005057819 */ /* 0x000fc600000006ff */
[----:B------:R-:W-:Y:S02]  /*0140*/  IMAD.U32 R7, R7, 0x10000, RZ ;  /* 0x0001000007077824 */ /* 0x000fe400078e00ff */
[----:B-1----:R-:W-:Y:S04]  /*0150*/  STG.E desc[UR4][R2.64], R5 ;  /* 0x0000000502007986 */ /* 0x002fe8000c101904 */
[----:B------:R-:W-:Y:S01]  /*0160*/  STG.E desc[UR4][R2.64+0x4], R7 ;  /* 0x0000040702007986 */ /* 0x000fe2000c101904 */
[----:B------:R-:W-:Y:S05]  /*0170*/  EXIT ;  /* 0x000000000000794d */ /* 0x000fea0003800000 */
.L_x_11:
        /* <DEDUP_REMOVED lines=16> */
.L_x_38:


//--------------------- .text._Z8_h2log10Pf14__nv_bfloat162 --------------------------
	.section	.text._Z8_h2log10Pf14__nv_bfloat162,"ax",@progbits
	.align	128
        .global         _Z8_h2log10Pf14__nv_bfloat162
        .type           _Z8_h2log10Pf14__nv_bfloat162,@function
        .size           _Z8_h2log10Pf14__nv_bfloat162,(.L_x_39 - _Z8_h2log10Pf14__nv_bfloat162)
        .other          _Z8_h2log10Pf14__nv_bfloat162,@"STO_CUDA_ENTRY STV_DEFAULT"
_Z8_h2log10Pf14__nv_bfloat162:
.text._Z8_h2log10Pf14__nv_bfloat162:
        /* <DEDUP_REMOVED lines=15> */
[----:B0-----:R-:W-:-:S04]  /*00f0*/  @!P0 FADD R5, R5, -24 ;  /* 0xc1c0000005058421 */ /* 0x001fc80000000000 */
[----:B------:R-:W-:Y:S01]  /*0100*/  FMUL R5, R5, 0.30103000998497009277 ;  /* 0x3e9a209b05057820 */ /* 0x000fe20000400000 */
[----:B--2---:R-:W-:-:S04]  /*0110*/  @!P1 FADD R6, R6, -24 ;  /* 0xc1c0000006069421 */ /* 0x004fc80000000000 */
[----:B------:R-:W-:-:S05]  /*0120*/  FMUL R6, R6, 0.30103000998497009277 ;  /* 0x3e9a209b06067820 */ /* 0x000fca0000400000 */
[----:B------:R-:W-:-:S04]  /*0130*/  F2FP.BF16.F32.PACK_AB R5, R6, R5 ;  /* 0x000000050605723e */ /* 0x000fc800000010ff */
[C---:B------:R-:W-:Y:S02]  /*0140*/  PRMT R7, R5.reuse, 0x7632, R7 ;  /* 0x0000763205077816 */ /* 0x040fe40000000007 */
[----:B------:R-:W-:Y:S02]  /*0150*/  SHF.L.U32 R5, R5, 0x10, RZ ;  /* 0x0000001005057819 */ /* 0x000fe400000006ff */
[----:B------:R-:W-:-:S03]  /*0160*/  SHF.L.U32 R7, R7, 0x10, RZ ;  /* 0x0000001007077819 */ /* 0x000fc600000006ff */
[----:B-1----:R-:W-:Y:S04]  /*0170*/  STG.E desc[UR4][R2.64], R5 ;  /* 0x0000000502007986 */ /* 0x002fe8000c101904 */
[----:B------:R-:W-:Y:S01]  /*0180*/  STG.E desc[UR4][R2.64+0x4], R7 ;  /* 0x0000040702007986 */ /* 0x000fe2000c101904 */
[----:B------:R-:W-:Y:S05]  /*0190*/  EXIT ;  /* 0x000000000000794d */ /* 0x000fea0003800000 */
.L_x_12:
        /* <DEDUP_REMOVED lines=14> */
.L_x_39:


//--------------------- .text._Z6_h2logPf14__nv_bfloat162 --------------------------
	.section	.text._Z6_h2logPf14__nv_bfloat162,"ax",@progbits
	.align	128
        .global         _Z6_h2logPf14__nv_bfloat162
        .type           _Z6_h2logPf14__nv_bfloat162,@function
        .size           _Z6_h2logPf14__nv_bfloat162,(.L_x_40 - _Z6_h2logPf14__nv_bfloat162)
        .other          _Z6_h2logPf14__nv_bfloat162,@"STO_CUDA_ENTRY STV_DEFAULT"
_Z6_h2logPf14__nv_bfloat162:
.text._Z6_h2logPf14__nv_bfloat162:
        /* <DEDUP_REMOVED lines=16> */
[----:B------:R-:W-:Y:S01]  /*0100*/  FMUL R5, R5, 0.69314718246459960938 ;  /* 0x3f31721805057820 */ /* 0x000fe20000400000 */
[----:B--2---:R-:W-:-:S04]  /*0110*/  @!P1 FADD R6, R6, -24 ;  /* 0xc1c0000006069421 */ /* 0x004fc80000000000 */
[----:B------:R-:W-:-:S05]  /*0120*/  FMUL R6, R6, 0.69314718246459960938 ;  /* 0x3f31721806067820 */ /* 0x000fca0000400000 */
[----:B------:R-:W-:-:S04]  /*0130*/  F2FP.BF16.F32.PACK_AB R5, R6, R5 ;  /* 0x000000050605723e */ /* 0x000fc800000010ff */
[C---:B------:R-:W-:Y:S02]  /*0140*/  PRMT R7, R5.reuse, 0x7632, R7 ;  /* 0x0000763205077816 */ /* 0x040fe40000000007 */
[----:B------:R-:W-:Y:S02]  /*0150*/  SHF.L.U32 R5, R5, 0x10, RZ ;  /* 0x0000001005057819 */ /* 0x000fe400000006ff */
[----:B------:R-:W-:-:S03]  /*0160*/  SHF.L.U32 R7, R7, 0x10, RZ ;  /* 0x0000001007077819 */ /* 0x000fc600000006ff */
[----:B-1----:R-:W-:Y:S04]  /*0170*/  STG.E desc[UR4][R2.64], R5 ;  /* 0x0000000502007986 */ /* 0x002fe8000c101904 */
[----:B------:R-:W-:Y:S01]  /*0180*/  STG.E desc[UR4][R2.64+0x4], R7 ;  /* 0x0000040702007986 */ /* 0x000fe2000c101904 */
[----:B------:R-:W-:Y:S05]  /*0190*/  EXIT ;  /* 0x000000000000794d */ /* 0x000fea0003800000 */
.L_x_13:
        /* <DEDUP_REMOVED lines=14> */
.L_x_40:


//--------------------- .text._Z8_h2floorPf14__nv_bfloat162 --------------------------
	.section	.text._Z8_h2floorPf14__nv_bfloat162,"ax",@progbits
	.align	128
        .global         _Z8_h2floorPf14__nv_bfloat162
        .type           _Z8_h2floorPf14__nv_bfloat162,@function
        .size           _Z8_h2floorPf14__nv_bfloat162,(.L_x_41 - _Z8_h2floorPf14__nv_bfloat162)
        .other          _Z8_h2floorPf14__nv_bfloat162,@"STO_CUDA_ENTRY STV_DEFAULT"
_Z8_h2floorPf14__nv_bfloat162:
.text._Z8_h2floorPf14__nv_bfloat162:
[----:B------:R-:W-:Y:S01]  /*0000*/  LDC R1, c[0x0][0x37c] ;  /* 0x0000df00ff017b82 */ /* 0x000fe20000000800 */
[----:B------:R-:W0:Y:S07]  /*0010*/  LDCU.U16 UR4, c[0x0][0x388] ;  /* 0x00007100ff0477ac */ /* 0x000e2e0008000400 */
[----:B------:R-:W1:Y:S01]  /*0020*/  LDC.64 R2, c[0x0][0x380] ;  /* 0x0000e000ff027b82 */ /* 0x000e620000000a00 */
[----:B------:R-:W2:Y:S01]  /*0030*/  LDCU.U16 UR5, c[0x0][0x38a] ;  /* 0x00007140ff0577ac */ /* 0x000ea20008000400 */
[----:B0-----:R-:W0:Y:S08]  /*0040*/  FRND.BF16.FLOOR R0, UR4 ;  /* 0x0000000400007d07 */ /* 0x001e300008406000 */
[----:B--2---:R-:W2:Y:S01]  /*0050*/  FRND.BF16.FLOOR R4, UR5 ;  /* 0x0000000500047d07 */ /* 0x004ea20008406000 */
[----:B------:R-:W1:Y:S01]  /*0060*/  LDCU.64 UR4, c[0x0][0x358] ;  /* 0x00006b00ff0477ac */ /* 0x000e620008000a00 */
[----:B0-----:R-:W-:-:S02]  /*0070*/  SHF.L.U32 R5, R0, 0x10, RZ ;  /* 0x0000001000057819 */ /* 0x001fc400000006ff */
[----:B--2---:R-:W-:-:S03]  /*0080*/  SHF.L.U32 R7, R4, 0x10, RZ ;  /* 0x0000001004077819 */ /* 0x004fc600000006ff */
[----:B-1----:R-:W-:Y:S04]  /*0090*/  STG.E desc[UR4][R2.64], R5 ;  /* 0x0000000502007986 */ /* 0x002fe8000c101904 */
[----:B------:R-:W-:Y:S01]  /*00a0*/  STG.E desc[UR4][R2.64+0x4], R7 ;  /* 0x0000040702007986 */ /* 0x000fe2000c101904 */
[----:B------:R-:W-:Y:S05]  /*00b0*/  EXIT ;  /* 0x000000000000794d */ /* 0x000fea0003800000 */
.L_x_14:
        /* <DEDUP_REMOVED lines=12> */
.L_x_41:


//--------------------- .text._Z7_h2exp2Pf14__nv_bfloat162 --------------------------
	.section	.text._Z7_h2exp2Pf14__nv_bfloat162,"ax",@progbits
	.align	128
        .global         _Z7_h2exp2Pf14__nv_bfloat162
        .type           _Z7_h2exp2Pf14__nv_bfloat162,@function
        .size           _Z7_h2exp2Pf14__nv_bfloat162,(.L_x_42 - _Z7_h2exp2Pf14__nv_bfloat162)
        .other          _Z7_h2exp2Pf14__nv_bfloat162,@"STO_CUDA_ENTRY STV_DEFAULT"
_Z7_h2exp2Pf14__nv_bfloat162:
.text._Z7_h2exp2Pf14__nv_bfloat162:
        /* <DEDUP_REMOVED lines=9> */
[----:B------:R-:W-:Y:S02]  /*0090*/  FSETP.GEU.AND P0, PT, R0, -126, PT ;  /* 0xc2fc00000000780b */ /* 0x000fe40003f0e000 */
[----:B------:R-:W-:-:S11]  /*00a0*/  FSETP.GEU.AND P1, PT, R4, -126, PT ;  /* 0xc2fc00000400780b */ /* 0x000fd60003f2e000 */
[----:B------:R-:W-:Y:S02]  /*00b0*/  @!P0 FMUL R0, R0, 0.5 ;  /* 0x3f00000000008820 */ /* 0x000fe40000400000 */
[----:B------:R-:W-:Y:S02]  /*00c0*/  @!P1 FMUL R4, R4, 0.5 ;  /* 0x3f00000004049820 */ /* 0x000fe40000400000 */
[----:B------:R-:W0:Y:S08]  /*00d0*/  MUFU.EX2 R5, R0 ;  /* 0x0000000000057308 */ /* 0x000e300000000800 */
[----:B------:R-:W2:Y:S01]  /*00e0*/  MUFU.EX2 R6, R4 ;  /* 0x0000000400067308 */ /* 0x000ea20000000800 */
[----:B0-----:R-:W-:Y:S01]  /*00f0*/  @!P0 FMUL R5, R5, R5 ;  /* 0x0000000505058220 */ /* 0x001fe20000400000 */
[----:B--2---:R-:W-:-:S05]  /*0100*/  @!P1 FMUL R6, R6, R6 ;  /* 0x0000000606069220 */ /* 0x004fca0000400000 */
[----:B------:R-:W-:-:S04]  /*0110*/  F2FP.BF16.F32.PACK_AB R5, R6, R5 ;  /* 0x000000050605723e */ /* 0x000fc800000010ff */
[C---:B------:R-:W-:Y:S02]  /*0120*/  PRMT R7, R5.reuse, 0x7632, R7 ;  /* 0x0000763205077816 */ /* 0x040fe40000000007 */
[----:B------:R-:W-:-:S03]  /*0130*/  SHF.L.U32 R5, R5, 0x10, RZ ;  /* 0x0000001005057819 */ /* 0x000fc600000006ff */
[----:B------:R-:W-:Y:S02]  /*0140*/  IMAD.U32 R7, R7, 0x10000, RZ ;  /* 0x0001000007077824 */ /* 0x000fe400078e00ff */
[----:B-1----:R-:W-:Y:S04]  /*0150*/  STG.E desc[UR4][R2.64], R5 ;  /* 0x0000000502007986 */ /* 0x002fe8000c101904 */
[----:B------:R-:W-:Y:S01]  /*0160*/  STG.E desc[UR4][R2.64+0x4], R7 ;  /* 0x0000040702007986 */ /* 0x000fe2000c101904 */
[----:B------:R-:W-:Y:S05]  /*0170*/  EXIT ;  /* 0x000000000000794d */ /* 0x000fea0003800000 */
.L_x_15:
        /* <DEDUP_REMOVED lines=16> */
.L_x_42:


//--------------------- .text._Z8_h2exp10Pf14__nv_bfloat162 --------------------------
	.section	.text._Z8_h2exp10Pf14__nv_bfloat162,"ax",@progbits
	.align	128
        .global         _Z8_h2exp10Pf14__nv_bfloat162
        .type           _Z8_h2exp10Pf14__nv_bfloat162,@function
        .size           _Z8_h2exp10Pf14__nv_bfloat162,(.L_x_43 - _Z8_h2exp10Pf14__nv_bfloat162)
        .other          _Z8_h2exp10Pf14__nv_bfloat162,@"STO_CUDA_ENTRY STV_DEFAULT"
_Z8_h2exp10Pf14__nv_bfloat162:
.text._Z8_h2exp10Pf14__nv_bfloat162:
[----:B------:R-:W-:Y:S01]  /*0000*/  LDC R1, c[0x0][0x37c] ;  /* 0x0000df00ff017b82 */ /* 0x000fe20000000800 */
[----:B------:R-:W0:Y:S07]  /*0010*/  LDCU.U16 UR4, c[0x0][0x388] ;  /* 0x00007100ff0477ac */ /* 0x000e2e0008000400 */
[----:B------:R-:W1:Y:S01]  /*0020*/  LDC R7, c[0x0][0x388] ;  /* 0x0000e200ff077b82 */ /* 0x000e620000000800 */
[----:B------:R-:W2:Y:S01]  /*0030*/  LDCU.U16 UR5, c[0x0][0x38a] ;  /* 0x00007140ff0577ac */ /* 0x000ea20008000400 */
[----:B0-----:R-:W-:-:S02]  /*0040*/  IMAD.U32 R0, RZ, RZ, UR4 ;  /* 0x00000004ff007e24 */ /* 0x001fc4000f8e00ff */
[----:B--2---:R-:W-:-:S03]  /*0050*/  IMAD.U32 R2, RZ, RZ, UR5 ;  /* 0x00000005ff027e24 */ /* 0x004fc6000f8e00ff */
[----:B------:R-:W-:Y:S01]  /*0060*/  PRMT R0, RZ, 0x5410, R0 ;  /* 0x00005410ff007816 */ /* 0x000fe20000000000 */
[----:B------:R-:W0:Y:S01]  /*0070*/  LDCU.64 UR4, c[0x0][0x358] ;  /* 0x00006b00ff0477ac */ /* 0x000e220008000a00 */
[----:B-1----:R-:W-:-:S03]  /*0080*/  HSET2.BF.EQ.AND R7, R7, -1.1455078125, -1.1455078125, PT ;  /* 0xbc95bc9507077433 */ /* 0x002fc60003802080 */
[----:B------:R-:W-:Y:S01]  /*0090*/  FMUL R4, R0, 3.3219280242919921875 ;  /* 0x40549a7800047820 */ /* 0x000fe20000400000 */
[----:B------:R-:W-:Y:S02]  /*00a0*/  PRMT R0, RZ, 0x5410, R2 ;  /* 0x00005410ff007816 */ /* 0x000fe40000000002 */
[----:B------:R-:W0:Y:S02]  /*00b0*/  LDC.64 R2, c[0x0][0x380] ;  /* 0x0000e000ff027b82 */ /* 0x000e240000000a00 */
[----:B------:R-:W-:Y:S01]  /*00c0*/  FSETP.GEU.AND P0, PT, R4, -126, PT ;  /* 0xc2fc00000400780b */ /* 0x000fe20003f0e000 */
[----:B------:R-:W-:-:S05]  /*00d0*/  FMUL R0, R0, 3.3219280242919921875 ;  /* 0x40549a7800007820 */ /* 0x000fca0000400000 */
[----:B------:R-:W-:-:S07]  /*00e0*/  FSETP.GEU.AND P1, PT, R0, -126, PT ;  /* 0xc2fc00000000780b */ /* 0x000fce0003f2e000 */
[----:B------:R-:W-:-:S04]  /*00f0*/  @!P0 FMUL R4, R4, 0.5 ;  /* 0x3f00000004048820 */ /* 0x000fc80000400000 */
[----:B------:R-:W1:Y:S02]  /*0100*/  MUFU.EX2 R5, R4 ;  /* 0x0000000400057308 */ /* 0x000e640000000800 */
[----:B------:R-:W-:-:S06]  /*0110*/  @!P1 FMUL R0, R0, 0.5 ;  /* 0x3f00000000009820 */ /* 0x000fcc0000400000 */
[----:B------:R-:W2:Y:S01]  /*0120*/  MUFU.EX2 R6, R0 ;  /* 0x0000000000067308 */ /* 0x000ea20000000800 */
[----:B-1----:R-:W-:Y:S01]  /*0130*/  @!P0 FMUL R5, R5, R5 ;  /* 0x0000000505058220 */ /* 0x002fe20000400000 */
[----:B--2---:R-:W-:-:S05]  /*0140*/  @!P1 FMUL R6, R6, R6 ;  /* 0x0000000606069220 */ /* 0x004fca0000400000 */
[----:B------:R-:W-:-:S05]  /*0150*/  F2FP.BF16.F32.PACK_AB R5, R6, R5 ;  /* 0x000000050605723e */ /* 0x000fca00000010ff */
[----:B------:R-:W-:-:S05]  /*0160*/  HFMA2.BF16_V2 R5, R7, -0.5, -0.5, R5 ;  /* 0xbf00bf0007057831 */ /* 0x000fca0000200005 */
[C---:B------:R-:W-:Y:S02]  /*0170*/  PRMT R4, R5.reuse, 0x7610, R4 ;  /* 0x0000761005047816 */ /* 0x040fe40000000004 */
[----:B------:R-:W-:Y:S02]  /*0180*/  PRMT R5, R5, 0x7632, R5 ;  /* 0x0000763205057816 */ /* 0x000fe40000000005 */
[----:B------:R-:W-:Y:S02]  /*0190*/  SHF.L.U32 R7, R4, 0x10, RZ ;  /* 0x0000001004077819 */ /* 0x000fe400000006ff */
[----:B------:R-:W-:-:S03]  /*01a0*/  SHF.L.U32 R5, R5, 0x10, RZ ;  /* 0x0000001005057819 */ /* 0x000fc600000006ff */
[----:B0-----:R-:W-:Y:S04]  /*01b0*/  STG.E desc[UR4][R2.64], R7 ;  /* 0x0000000702007986 */ /* 0x001fe8000c101904 */
[----:B------:R-:W-:Y:S01]  /*01c0*/  STG.E desc[UR4][R2.64+0x4], R5 ;  /* 0x0000040502007986 */ /* 0x000fe2000c101904 */
[----:B------:R-:W-:Y:S05]  /*01d0*/  EXIT ;  /* 0x000000000000794d */ /* 0x000fea0003800000 */
.L_x_16:
        /* <DEDUP_REMOVED lines=10> */
.L_x_43:


//--------------------- .text._Z6_h2expPf14__nv_bfloat162 --------------------------
	.section	.text._Z6_h2expPf14__nv_bfloat162,"ax",@progbits
	.align	128
        .global         _Z6_h2expPf14__nv_bfloat162
        .type           _Z6_h2expPf14__nv_bfloat162,@function
        .size           _Z6_h2expPf14__nv_bfloat162,(.L_x_44 - _Z6_h2expPf14__nv_bfloat162)
        .other          _Z6_h2expPf14__nv_bfloat162,@"STO_CUDA_ENTRY STV_DEFAULT"
_Z6_h2expPf14__nv_bfloat162:
.text._Z6_h2expPf14__nv_bfloat162:
[----:B------:R-:W-:Y:S01]  /*0000*/  LDC R1, c[0x0][0x37c] ;  /* 0x0000df00ff017b82 */ /* 0x000fe20000000800 */
[----:B------:R-:W0:Y:S01]  /*0010*/  LDCU.U16 UR4, c[0x0][0x388] ;  /* 0x00007100ff0477ac */ /* 0x000e220008000400 */
[----:B------:R-:W1:Y:S01]  /*0020*/  LDCU.U16 UR5, c[0x0][0x38a] ;  /* 0x00007140ff0577ac */ /* 0x000e620008000400 */
[----:B0-----:R-:W-:Y:S02]  /*0030*/  IMAD.U32 R0, RZ, RZ, UR4 ;  /* 0x00000004ff007e24 */ /* 0x001fe4000f8e00ff */
[----:B-1----:R-:W-:-:S03]  /*0040*/  IMAD.U32 R2, RZ, RZ, UR5 ;  /* 0x00000005ff027e24 */ /* 0x002fc6000f8e00ff */
[----:B------:R-:W-:Y:S01]  /*0050*/  PRMT R0, RZ, 0x5410, R0 ;  /* 0x00005410ff007816 */ /* 0x000fe20000000000 */
[----:B------:R-:W0:Y:S04]  /*0060*/  LDCU.64 UR4, c[0x0][0x358] ;  /* 0x00006b00ff0477ac */ /* 0x000e280008000a00 */
[----:B------:R-:W-:Y:S01]  /*0070*/  FMUL R4, R0, 1.4426951408386230469 ;  /* 0x3fb8aa3c00047820 */ /* 0x000fe20000400000 */
[----:B------:R-:W-:Y:S02]  /*0080*/  PRMT R0, RZ, 0x5410, R2 ;  /* 0x00005410ff007816 */ /* 0x000fe40000000002 */
[----:B------:R-:W0:Y:S02]  /*0090*/  LDC.64 R2, c[0x0][0x380] ;  /* 0x0000e000ff027b82 */ /* 0x000e240000000a00 */
[----:B------:R-:W-:Y:S01]  /*00a0*/  FSETP.GEU.AND P0, PT, R4, -126, PT ;  /* 0xc2fc00000400780b */ /* 0x000fe20003f0e000 */
[----:B------:R-:W-:-:S05]  /*00b0*/  FMUL R0, R0, 1.4426951408386230469 ;  /* 0x3fb8aa3c00007820 */ /* 0x000fca0000400000 */
[----:B------:R-:W-:-:S07]  /*00c0*/  FSETP.GEU.AND P1, PT, R0, -126, PT ;  /* 0xc2fc00000000780b */ /* 0x000fce0003f2e000 */
[----:B------:R-:W-:-:S04]  /*00d0*/  @!P0 FMUL R4, R4, 0.5 ;  /* 0x3f00000004048820 */ /* 0x000fc80000400000 */
[----:B------:R-:W1:Y:S02]  /*00e0*/  MUFU.EX2 R5, R4 ;  /* 0x0000000400057308 */ /* 0x000e640000000800 */
[----:B------:R-:W-:-:S06]  /*00f0*/  @!P1 FMUL R0, R0, 0.5 ;  /* 0x3f00000000009820 */ /* 0x000fcc0000400000 */
[----:B------:R-:W2:Y:S01]  /*0100*/  MUFU.EX2 R6, R0 ;  /* 0x0000000000067308 */ /* 0x000ea20000000800 */
[----:B-1----:R-:W-:Y:S01]  /*0110*/  @!P0 FMUL R5, R5, R5 ;  /* 0x0000000505058220 */ /* 0x002fe20000400000 */
[----:B--2---:R-:W-:-:S05]  /*0120*/  @!P1 FMUL R6, R6, R6 ;  /* 0x0000000606069220 */ /* 0x004fca0000400000 */
[----:B------:R-:W-:-:S04]  /*0130*/  F2FP.BF16.F32.PACK_AB R5, R6, R5 ;  /* 0x000000050605723e */ /* 0x000fc800000010ff */
[C---:B------:R-:W-:Y:S02]  /*0140*/  PRMT R7, R5.reuse, 0x7632, R7 ;  /* 0x0000763205077816 */ /* 0x040fe40000000007 */
[----:B------:R-:W-:Y:S02]  /*0150*/  SHF.L.U32 R5, R5, 0x10, RZ ;  /* 0x0000001005057819 */ /* 0x000fe400000006ff */
[----:B------:R-:W-:-:S03]  /*0160*/  SHF.L.U32 R7, R7, 0x10, RZ ;  /* 0x0000001007077819 */ /* 0x000fc600000006ff */
[----:B0-----:R-:W-:Y:S04]  /*0170*/  STG.E desc[UR4][R2.64], R5 ;  /* 0x0000000502007986 */ /* 0x001fe8000c101904 */
[----:B------:R-:W-:Y:S01]  /*0180*/  STG.E desc[UR4][R2.64+0x4], R7 ;  /* 0x0000040702007986 */ /* 0x000fe2000c101904 */
[----:B------:R-:W-:Y:S05]  /*0190*/  EXIT ;  /* 0x000000000000794d */ /* 0x000fea0003800000 */
.L_x_17:
        /* <DEDUP_REMOVED lines=14> */
.L_x_44:


//--------------------- .text._Z6_h2cosPf14__nv_bfloat162 --------------------------
	.section	.text._Z6_h2cosPf14__nv_bfloat162,"ax",@progbits
	.align	128
        .global         _Z6_h2cosPf14__nv_bfloat162
        .type           _Z6_h2cosPf14__nv_bfloat162,@function
        .size           _Z6_h2cosPf14__nv_bfloat162,(.L_x_45 - _Z6_h2cosPf14__nv_bfloat162)
        .other          _Z6_h2cosPf14__nv_bfloat162,@"STO_CUDA_ENTRY STV_DEFAULT"
_Z6_h2cosPf14__nv_bfloat162:
.text._Z6_h2cosPf14__nv_bfloat162:
        /* <DEDUP_REMOVED lines=23> */
.L_x_19:
        /* <DEDUP_REMOVED lines=12> */
[C---:B------:R-:W-:Y:S02]  /*0230*/  ISETP.EQ.AND P5, PT, R10.reuse, 0x14, PT ;  /* 0x000000140a00780c */ /* 0x040fe40003fa2270 */
[----:B------:R-:W-:Y:S01]  /*0240*/  IADD3 R10, PT, PT, R10, 0x4, RZ ;  /* 0x000000040a0a7810 */ /* 0x000fe20007ffe0ff */
[----:B--2---:R-:W-:-:S03]  /*0250*/  IMAD.WIDE.U32 R6, R6, R5, RZ ;  /* 0x0000000506067225 */ /* 0x004fc600078e00ff */
[----:B------:R-:W-:-:S04]  /*0260*/  IADD3 R6, P6, PT, R6, R4, RZ ;  /* 0x0000000406067210 */ /* 0x000fc80007fde0ff */
[----:B------:R-:W-:Y:S01]  /*0270*/  IADD3.X R4, PT, PT, R7, R11, RZ, P6, !PT ;  /* 0x0000000b07047210 */ /* 0x000fe200037fe4ff */
[--C-:B------:R-:W-:Y:S02]  /*0280*/  @P0 IMAD.MOV.U32 R2, RZ, RZ, R6.reuse ;  /* 0x000000ffff020224 */ /* 0x100fe400078e0006 */
        /* <DEDUP_REMOVED lines=21> */
[--C-:B------:R-:W-:Y:S01]  /*03e0*/  @P4 IMAD.MOV.U32 R6, RZ, RZ, R15.reuse ;  /* 0x000000ffff064224 */ /* 0x100fe200078e000f */
[----:B------:R-:W-:Y:S01]  /*03f0*/  ISETP.EQ.AND P4, PT, R9, 0x4, PT ;  /* 0x000000040900780c */ /* 0x000fe20003f82270 */
[----:B------:R-:W-:Y:S01]  /*0400*/  @P2 IMAD.MOV.U32 R7, RZ, RZ, R15 ;  /* 0x000000ffff072224 */ /* 0x000fe200078e000f */
[----:B------:R-:W-:Y:S01]  /*0410*/  @P2 MOV R6, R16 ;  /* 0x0000001000062202 */ /* 0x000fe20000000f00 */
[----:B------:R-:W-:Y:S02]  /*0420*/  @P1 IMAD.MOV.U32 R6, RZ, RZ, R17 ;  /* 0x000000ffff061224 */ /* 0x000fe400078e0011 */
[----:B------:R-:W-:-:S02]  /*0430*/  @P0 IMAD.MOV.U32 R6, RZ, RZ, R18 ;  /* 0x000000ffff060224 */ /* 0x000fc400078e0012 */
[----:B------:R-:W-:Y:S02]  /*0440*/  @P1 IMAD.MOV.U32 R7, RZ, RZ, R16 ;  /* 0x000000ffff071224 */ /* 0x000fe400078e0010 */
[----:B------:R-:W-:Y:S02]  /*0450*/  @P3 IMAD.MOV.U32 R6, RZ, RZ, R14 ;  /* 0x000000ffff063224 */ /* 0x000fe400078e000e */
[----:B------:R-:W-:Y:S02]  /*0460*/  @P5 IMAD.MOV.U32 R6, RZ, RZ, R4 ;  /* 0x000000ffff065224 */ /* 0x000fe400078e0004 */
[----:B------:R-:W-:Y:S02]  /*0470*/  @P0 IMAD.MOV.U32 R7, RZ, RZ, R17 ;  /* 0x000000ffff070224 */ /* 0x000fe400078e0011 */
[----:B------:R-:W-:Y:S01]  /*0480*/  @P3 IMAD.MOV.U32 R7, RZ, RZ, R18 ;  /* 0x000000ffff073224 */ /* 0x000fe200078e0012 */
[----:B------:R-:W-:Y:S01]  /*0490*/  @P5 MOV R7, R14 ;  /* 0x0000000e00075202 */ /* 0x000fe20000000f00 */
[----:B------:R-:W-:-:S02]  /*04a0*/  @P4 IMAD.MOV.U32 R7, RZ, RZ, R4 ;  /* 0x000000ffff074224 */ /* 0x000fc400078e0004 */
[----:B------:R-:W-:Y:S01]  /*04b0*/  IMAD.MOV.U32 R8, RZ, RZ, R6 ;  /* 0x000000ffff087224 */ /* 0x000fe200078e0006 */
[----:B------:R-:W-:Y:S06]  /*04c0*/  @!P6 BRA `(.L_x_20) ;  /* 0x00000000002ce947 */ /* 0x000fec0003800000 */
[----:B------:R-:W-:Y:S01]  /*04d0*/  @P2 IMAD.MOV.U32 R6, RZ, RZ, R2 ;  /* 0x000000ffff062224 */ /* 0x000fe200078e0002 */
[----:B------:R-:W-:Y:S01]  /*04e0*/  LOP3.LUT R5, R5, 0x1f, RZ, 0xc0, !PT ;  /* 0x0000001f05057812 */ /* 0x000fe200078ec0ff */
[----:B------:R-:W-:Y:S02]  /*04f0*/  @P1 IMAD.MOV.U32 R6, RZ, RZ, R15 ;  /* 0x000000ffff061224 */ /* 0x000fe400078e000f */
[----:B------:R-:W-:Y:S01]  /*0500*/  @P0 IMAD.MOV.U32 R6, RZ, RZ, R16 ;  /* 0x000000ffff060224 */ /* 0x000fe200078e0010 */
[----:B------:R-:W-:Y:S02]  /*0510*/  ISETP.EQ.AND P0, PT, R9, 0x8, PT ;  /* 0x000000080900780c */ /* 0x000fe40003f02270 */
[----:B------:R-:W-:Y:S01]  /*0520*/  @P3 MOV R6, R17 ;  /* 0x0000001100063202 */ /* 0x000fe20000000f00 */
[----:B------:R-:W-:Y:S01]  /*0530*/  @P5 IMAD.MOV.U32 R6, RZ, RZ, R18 ;  /* 0x000000ffff065224 */ /* 0x000fe200078e0012 */
[----:B------:R-:W-:Y:S01]  /*0540*/  SHF.L.W.U32.HI R8, R7, R5, R8 ;  /* 0x0000000507087219 */ /* 0x000fe20000010e08 */
[----:B------:R-:W-:-:S08]  /*0550*/  @P4 IMAD.MOV.U32 R6, RZ, RZ, R14 ;  /* 0x000000ffff064224 */ /* 0x000fd000078e000e */
[----:B------:R-:W-:-:S05]  /*0560*/  @P0 IMAD.MOV.U32 R6, RZ, RZ, R4 ;  /* 0x000000ffff060224 */ /* 0x000fca00078e0004 */
[----:B------:R-:W-:-:S07]  /*0570*/  SHF.L.W.U32.HI R7, R6, R5, R7 ;  /* 0x0000000506077219 */ /* 0x000fce0000010e07 */
.L_x_20:
        /* <DEDUP_REMOVED lines=18> */
.L_x_18:
[----:B------:R-:W-:Y:S01]  /*06a0*/  SHF.L.U32 R4, R3, 0x10, RZ ;  /* 0x0000001003047819 */ /* 0x000fe200000006ff */
[----:B------:R-:W-:Y:S01]  /*06b0*/  IMAD.MOV.U32 R5, RZ, RZ, 0x37cbac00 ;  /* 0x37cbac00ff057424 */ /* 0x000fe200078e00ff */
[----:B------:R-:W-:Y:S01]  /*06c0*/  LOP3.LUT R6, R8, 0x1, RZ, 0xc0, !PT ;  /* 0x0000000108067812 */ /* 0x000fe200078ec0ff */
[----:B------:R-:W-:Y:S01]  /*06d0*/  FMUL R11, R10, R10 ;  /* 0x0000000a0a0b7220 */ /* 0x000fe20000400000 */
[----:B------:R-:W-:Y:S02]  /*06e0*/  VIADD R8, R8, 0x1 ;  /* 0x0000000108087836 */ /* 0x000fe40000000000 */
[----:B------:R-:W-:Y:S01]  /*06f0*/  FMUL R9, R4, 0.63661974668502807617 ;  /* 0x3f22f98304097820 */ /* 0x000fe20000400000 */
[----:B------:R-:W-:Y:S01]  /*0700*/  ISETP.NE.U32.AND P0, PT, R6, 0x1, PT ;  /* 0x000000010600780c */ /* 0x000fe20003f05070 */
[----:B------:R-:W-:Y:S01]  /*0710*/  FFMA R0, R11, R5, -0.0013887860113754868507 ;  /* 0xbab607ed0b007423 */ /* 0x000fe20000000005 */
[----:B------:R-:W-:Y:S01]  /*0720*/  IMAD.MOV.U32 R6, RZ, RZ, 0x3c0885e4 ;  /* 0x3c0885e4ff067424 */ /* 0x000fe200078e00ff */
[----:B------:R-:W-:Y:S01]  /*0730*/  LOP3.LUT P1, RZ, R8, 0x2, RZ, 0xc0, !PT ;  /* 0x0000000208ff7812 */ /* 0x000fe2000782c0ff */
[----:B------:R-:W-:Y:S01]  /*0740*/  IMAD.MOV.U32 R7, RZ, RZ, 0x3e2aaaa8 ;  /* 0x3e2aaaa8ff077424 */ /* 0x000fe200078e00ff */
[----:B------:R-:W0:Y:S01]  /*0750*/  F2I.NTZ R9, R9 ;  /* 0x0000000900097305 */ /* 0x000e220000203100 */
[----:B------:R-:W-:-:S02]  /*0760*/  FSEL R0, R0, -0.00019574658654164522886, P0 ;  /* 0xb94d415300007808 */ /* 0x000fc40000000000 */
[----:B------:R-:W-:Y:S02]  /*0770*/  FSEL R12, R6, 0.041666727513074874878, !P0 ;  /* 0x3d2aaabb060c7808 */ /* 0x000fe40004000000 */
[----:B------:R-:W-:-:S03]  /*0780*/  FSEL R8, -R7, -0.4999999701976776123, !P0 ;  /* 0xbeffffff07087808 */ /* 0x000fc60004000100 */
[C---:B------:R-:W-:Y:S01]  /*0790*/  FFMA R12, R11.reuse, R0, R12 ;  /* 0x000000000b0c7223 */ /* 0x040fe2000000000c */
[----:B------:R-:W-:Y:S02]  /*07a0*/  FSEL R0, R10, 1, !P0 ;  /* 0x3f8000000a007808 */ /* 0x000fe40004000000 */
        /* <DEDUP_REMOVED lines=21> */
.L_x_22:
        /* <DEDUP_REMOVED lines=41> */
[--C-:B------:R-:W-:Y:S01]  /*0b90*/  @P2 IMAD.MOV.U32 R9, RZ, RZ, R16.reuse ;  /* 0x000000ffff092224 */ /* 0x100fe200078e0010 */
[----:B------:R-:W-:Y:S01]  /*0ba0*/  @P2 MOV R10, R15 ;  /* 0x0000000f000a2202 */ /* 0x000fe20000000f00 */
[----:B------:R-:W-:Y:S02]  /*0bb0*/  @P1 IMAD.MOV.U32 R10, RZ, RZ, R16 ;  /* 0x000000ffff0a1224 */ /* 0x000fe400078e0010 */
[----:B------:R-:W-:-:S02]  /*0bc0*/  @P1 IMAD.MOV.U32 R9, RZ, RZ, R17 ;  /* 0x000000ffff091224 */ /* 0x000fc400078e0011 */
[----:B------:R-:W-:Y:S02]  /*0bd0*/  @P0 IMAD.MOV.U32 R10, RZ, RZ, R17 ;  /* 0x000000ffff0a0224 */ /* 0x000fe400078e0011 */
[----:B------:R-:W-:Y:S01]  /*0be0*/  @P0 IMAD.MOV.U32 R9, RZ, RZ, R18 ;  /* 0x000000ffff090224 */ /* 0x000fe200078e0012 */
[----:B------:R-:W-:Y:S01]  /*0bf0*/  @P3 MOV R10, R18 ;  /* 0x00000012000a3202 */ /* 0x000fe20000000f00 */
[--C-:B------:R-:W-:Y:S02]  /*0c00*/  @P3 IMAD.MOV.U32 R9, RZ, RZ, R14.reuse ;  /* 0x000000ffff093224 */ /* 0x100fe400078e000e */
[----:B------:R-:W-:Y:S02]  /*0c10*/  @P5 IMAD.MOV.U32 R10, RZ, RZ, R14 ;  /* 0x000000ffff0a5224 */ /* 0x000fe400078e000e */
[--C-:B------:R-:W-:Y:S02]  /*0c20*/  @P5 IMAD.MOV.U32 R9, RZ, RZ, R0.reuse ;  /* 0x000000ffff095224 */ /* 0x100fe400078e0000 */
[----:B------:R-:W-:Y:S01]  /*0c30*/  @P4 IMAD.MOV.U32 R10, RZ, RZ, R0 ;  /* 0x000000ffff0a4224 */ /* 0x000fe200078e0000 */
[----:B------:R-:W-:Y:S06]  /*0c40*/  @!P6 BRA `(.L_x_23) ;  /* 0x000000000028e947 */ /* 0x000fec0003800000 */
[----:B------:R-:W-:Y:S01]  /*0c50*/  @P1 IMAD.MOV.U32 R2, RZ, RZ, R15 ;  /* 0x000000ffff021224 */ /* 0x000fe200078e000f */
[----:B------:R-:W-:Y:S01]  /*0c60*/  @P0 MOV R2, R16 ;  /* 0x0000001000020202 */ /* 0x000fe20000000f00 */
[----:B------:R-:W-:Y:S01]  /*0c70*/  @P3 IMAD.MOV.U32 R2, RZ, RZ, R17 ;  /* 0x000000ffff023224 */ /* 0x000fe200078e0011 */
[----:B------:R-:W-:Y:S01]  /*0c80*/  ISETP.EQ.AND P0, PT, R11, 0x8, PT ;  /* 0x000000080b00780c */ /* 0x000fe20003f02270 */
[----:B------:R-:W-:Y:S01]  /*0c90*/  @P5 IMAD.MOV.U32 R2, RZ, RZ, R18 ;  /* 0x000000ffff025224 */ /* 0x000fe200078e0012 */
[----:B------:R-:W-:Y:S01]  /*0ca0*/  LOP3.LUT R3, R3, 0x1f, RZ, 0xc0, !PT ;  /* 0x0000001f03037812 */ /* 0x000fe200078ec0ff */
[----:B------:R-:W-:-:S03]  /*0cb0*/  @P4 IMAD.MOV.U32 R2, RZ, RZ, R14 ;  /* 0x000000ffff024224 */ /* 0x000fc600078e000e */
[----:B------:R-:W-:-:S07]  /*0cc0*/  SHF.L.W.U32.HI R9, R10, R3, R9 ;  /* 0x000000030a097219 */ /* 0x000fce0000010e09 */
[----:B------:R-:W-:-:S05]  /*0cd0*/  @P0 IMAD.MOV.U32 R2, RZ, RZ, R0 ;  /* 0x000000ffff020224 */ /* 0x000fca00078e0000 */
[----:B------:R-:W-:-:S07]  /*0ce0*/  SHF.L.W.U32.HI R10, R2, R3, R10 ;  /* 0x00000003020a7219 */ /* 0x000fce0000010e0a */
.L_x_23:
        /* <DEDUP_REMOVED lines=12> */
[----:B------:R-:W-:Y:S02]  /*0db0*/  ISETP.GE.AND P1, PT, R4, RZ, PT ;  /* 0x000000ff0400720c */ /* 0x000fe40003f26270 */
[----:B------:R-:W-:-:S05]  /*0dc0*/  IADD3 R0, PT, PT, -R9, RZ, RZ ;  /* 0x000000ff09007210 */ /* 0x000fca0007ffe1ff */
[----:B------:R-:W-:Y:S01]  /*0dd0*/  @!P0 IMAD.MOV.U32 R9, RZ, RZ, R0 ;  /* 0x000000ffff098224 */ /* 0x000fe200078e0000 */
[----:B0-----:R-:W-:-:S10]  /*0de0*/  DMUL R2, R2, UR4 ;  /* 0x0000000402027c28 */ /* 0x001fd40008000000 */
[----:B------:R-:W0:Y:S02]  /*0df0*/  F2F.F32.F64 R2, R2 ;  /* 0x0000000200027310 */ /* 0x000e240000301000 */
[----:B0-----:R-:W-:-:S07]  /*0e00*/  FSEL R0, -R2, R2, !P1 ;  /* 0x0000000202007208 */ /* 0x001fce0004800100 */
.L_x_21:
[----:B------:R-:W-:Y:S01]  /*0e10*/  FMUL R2, R0, R0 ;  /* 0x0000000000027220 */ /* 0x000fe20000400000 */
[C---:B------:R-:W-:Y:S01]  /*0e20*/  LOP3.LUT R3, R9.reuse, 0x1, RZ, 0xc0, !PT ;  /* 0x0000000109037812 */ /* 0x040fe200078ec0ff */
[----:B------:R-:W-:Y:S02]  /*0e30*/  VIADD R9, R9, 0x1 ;  /* 0x0000000109097836 */ /* 0x000fe40000000000 */
[----:B------:R-:W-:Y:S01]  /*0e40*/  FFMA R5, R2, R5, -0.0013887860113754868507 ;  /* 0xbab607ed02057423 */ /* 0x000fe20000000005 */
[----:B------:R-:W-:Y:S02]  /*0e50*/  ISETP.NE.U32.AND P0, PT, R3, 0x1, PT ;  /* 0x000000010300780c */ /* 0x000fe40003f05070 */
[----:B------:R-:W-:Y:S02]  /*0e60*/  LOP3.LUT P1, RZ, R9, 0x2, RZ, 0xc0, !PT ;  /* 0x0000000209ff7812 */ /* 0x000fe4000782c0ff */
[----:B------:R-:W-:Y:S02]  /*0e70*/  FSEL R3, R6, 0.041666727513074874878, !P0 ;  /* 0x3d2aaabb06037808 */ /* 0x000fe40004000000 */
[----:B------:R-:W-:-:S02]  /*0e80*/  FSEL R5, R5, -0.00019574658654164522886, P0 ;  /* 0xb94d415305057808 */ /* 0x000fc40000000000 */
[----:B------:R-:W-:Y:S02]  /*0e90*/  FSEL R0, R0, 1, !P0 ;  /* 0x3f80000000007808 */ /* 0x000fe40004000000 */
[----:B------:R-:W-:Y:S01]  /*0ea0*/  FSEL R4, -R7, -0.4999999701976776123, !P0 ;  /* 0xbeffffff07047808 */ /* 0x000fe20004000100 */
[C---:B------:R-:W-:Y:S02]  /*0eb0*/  FFMA R3, R2.reuse, R5, R3 ;  /* 0x0000000502037223 */ /* 0x040fe40000000003 */
[C---:B------:R-:W-:Y:S02]  /*0ec0*/  FFMA R5, R2.reuse, R0, RZ ;  /* 0x0000000002057223 */ /* 0x040fe400000000ff */
[----:B------:R-:W-:Y:S02]  /*0ed0*/  FFMA R4, R2, R3, R4 ;  /* 0x0000000302047223 */ /* 0x000fe40000000004 */
        /* <DEDUP_REMOVED lines=10> */
.L_x_24:
        /* <DEDUP_REMOVED lines=16> */
.L_x_45:


//--------------------- .text._Z7_h2ceilPf14__nv_bfloat162 --------------------------
	.section	.text._Z7_h2ceilPf14__nv_bfloat162,"ax",@progbits
	.align	128
        .global         _Z7_h2ceilPf14__nv_bfloat162
        .type           _Z7_h2ceilPf14__nv_bfloat162,@function
        .size           _Z7_h2ceilPf14__nv_bfloat162,(.L_x_46 - _Z7_h2ceilPf14__nv_bfloat162)
        .other          _Z7_h2ceilPf14__nv_bfloat162,@"STO_CUDA_ENTRY STV_DEFAULT"
_Z7_h2ceilPf14__nv_bfloat162:
.text._Z7_h2ceilPf14__nv_bfloat162:
[----:B------:R-:W-:Y:S01]  /*0000*/  LDC R1, c[0x0][0x37c] ;  /* 0x0000df00ff017b82 */ /* 0x000fe20000000800 */
[----:B------:R-:W0:Y:S07]  /*0010*/  LDCU.U16 UR4, c[0x0][0x388] ;  /* 0x00007100ff0477ac */ /* 0x000e2e0008000400 */
[----:B------:R-:W1:Y:S01]  /*0020*/  LDC.64 R2, c[0x0][0x380] ;  /* 0x0000e000ff027b82 */ /* 0x000e620000000a00 */
[----:B------:R-:W2:Y:S01]  /*0030*/  LDCU.U16 UR5, c[0x0][0x38a] ;  /* 0x00007140ff0577ac */ /* 0x000ea20008000400 */
[----:B0-----:R-:W0:Y:S08]  /*0040*/  FRND.BF16.CEIL R0, UR4 ;  /* 0x0000000400007d07 */ /* 0x001e30000840a000 */
[----:B--2---:R-:W2:Y:S01]  /*0050*/  FRND.BF16.CEIL R4, UR5 ;  /* 0x0000000500047d07 */ /* 0x004ea2000840a000 */
[----:B------:R-:W1:Y:S01]  /*0060*/  LDCU.64 UR4, c[0x0][0x358] ;  /* 0x00006b00ff0477ac */ /* 0x000e620008000a00 */
[----:B0-----:R-:W-:-:S02]  /*0070*/  SHF.L.U32 R5, R0, 0x10, RZ ;  /* 0x0000001000057819 */ /* 0x001fc400000006ff */
[----:B--2---:R-:W-:-:S03]  /*0080*/  SHF.L.U32 R7, R4, 0x10, RZ ;  /* 0x0000001004077819 */ /* 0x004fc600000006ff */
[----:B-1----:R-:W-:Y:S04]  /*0090*/  STG.E desc[UR4][R2.64], R5 ;  /* 0x0000000502007986 */ /* 0x002fe8000c101904 */
[----:B------:R-:W-:Y:S01]  /*00a0*/  STG.E desc[UR4][R2.64+0x4], R7 ;  /* 0x0000040702007986 */ /* 0x000fe2000c101904 */
[----:B------:R-:W-:Y:S05]  /*00b0*/  EXIT ;  /* 0x000000000000794d */ /* 0x000fea0003800000 */
.L_x_25:
        /* <DEDUP_REMOVED lines=12> */
.L_x_46:


//--------------------- .text._Z5hmin2Pf14__nv_bfloat162S0_ --------------------------
	.section	.text._Z5hmin2Pf14__nv_bfloat162S0_,"ax",@progbits
	.align	128
        .global         _Z5hmin2Pf14__nv_bfloat162S0_
        .type           _Z5hmin2Pf14__nv_bfloat162S0_,@function
        .size           _Z5hmin2Pf14__nv_bfloat162S0_,(.L_x_47 - _Z5hmin2Pf14__nv_bfloat162S0_)
        .other          _Z5hmin2Pf14__nv_bfloat162S0_,@"STO_CUDA_ENTRY STV_DEFAULT"
_Z5hmin2Pf14__nv_bfloat162S0_:
.text._Z5hmin2Pf14__nv_bfloat162S0_:
[----:B------:R-:W-:Y:S08]  /*0000*/  LDC R1, c[0x0][0x37c] ;  /* 0x0000df00ff017b82 */ /* 0x000ff00000000800 */
[----:B------:R-:W0:Y:S01]  /*0010*/  LDC.64 R4, c[0x0][0x388] ;  /* 0x0000e200ff047b82 */ /* 0x000e220000000a00 */
[----:B------:R-:W1:Y:S07]  /*0020*/  LDCU.64 UR4, c[0x0][0x358] ;  /* 0x00006b00ff0477ac */ /* 0x000e6e0008000a00 */
[----:B------:R-:W1:Y:S01]  /*0030*/  LDC.64 R2, c[0x0][0x380] ;  /* 0x0000e000ff027b82 */ /* 0x000e620000000a00 */
[----:B0-----:R-:W-:-:S05]  /*0040*/  HMNMX2.BF16_V2 R0, R4, R5, PT ;  /* 0x0000000504007240 */ /* 0x001fca0003a00000 */
[C---:B------:R-:W-:Y:S01]  /*0050*/  PRMT R4, R0.reuse, 0x7632, R4 ;  /* 0x0000763200047816 */ /* 0x040fe20000000004 */
[----:B------:R-:W-:-:S04]  /*0060*/  IMAD.U32 R5, R0, 0x10000, RZ ;  /* 0x0001000000057824 */ /* 0x000fc800078e00ff */
[----:B------:R-:W-:Y:S01]  /*0070*/  IMAD.U32 R7, R4, 0x10000, RZ ;  /* 0x0001000004077824 */ /* 0x000fe200078e00ff */
[----:B-1----:R-:W-:Y:S04]  /*0080*/  STG.E desc[UR4][R2.64], R5 ;  /* 0x0000000502007986 */ /* 0x002fe8000c101904 */
[----:B------:R-:W-:Y:S01]  /*0090*/  STG.E desc[UR4][R2.64+0x4], R7 ;  /* 0x0000040702007986 */ /* 0x000fe2000c101904 */
[----:B------:R-:W-:Y:S05]  /*00a0*/  EXIT ;  /* 0x000000000000794d */ /* 0x000fea0003800000 */
.L_x_26:
        /* <DEDUP_REMOVED lines=13> */
.L_x_47:


//--------------------- .text._Z5hmax2Pf14__nv_bfloat162S0_ --------------------------
	.section	.text._Z5hmax2Pf14__nv_bfloat162S0_,"ax",@progbits
	.align	128
        .global         _Z5hmax2Pf14__nv_bfloat162S0_
        .type           _Z5hmax2Pf14__nv_bfloat162S0_,@function
        .size           _Z5hmax2Pf14__nv_bfloat162S0_,(.L_x_48 - _Z5hmax2Pf14__nv_bfloat162S0_)
        .other          _Z5hmax2Pf14__nv_bfloat162S0_,@"STO_CUDA_ENTRY STV_DEFAULT"
_Z5hmax2Pf14__nv_bfloat162S0_:
.text._Z5hmax2Pf14__nv_bfloat162S0_:
[----:B------:R-:W-:Y:S08]  /*0000*/  LDC R1, c[0x0][0x37c] ;  /* 0x0000df00ff017b82 */ /* 0x000ff00000000800 */
[----:B------:R-:W0:Y:S01]  /*0010*/  LDC.64 R4, c[0x0][0x388] ;  /* 0x0000e200ff047b82 */ /* 0x000e220000000a00 */
[----:B------:R-:W1:Y:S07]  /*0020*/  LDCU.64 UR4, c[0x0][0x358] ;  /* 0x00006b00ff0477ac */ /* 0x000e6e0008000a00 */
[----:B------:R-:W1:Y:S01]  /*0030*/  LDC.64 R2, c[0x0][0x380] ;  /* 0x0000e000ff027b82 */ /* 0x000e620000000a00 */
[----:B0-----:R-:W-:-:S05]  /*0040*/  HMNMX2.BF16_V2 R0, R4, R5, !PT ;  /* 0x0000000504007240 */ /* 0x001fca0007a00000 */
[C---:B------:R-:W-:Y:S01]  /*0050*/  PRMT R4, R0.reuse, 0x7632, R4 ;  /* 0x0000763200047816 */ /* 0x040fe20000000004 */
[----:B------:R-:W-:-:S04]  /*0060*/  IMAD.U32 R5, R0, 0x10000, RZ ;  /* 0x0001000000057824 */ /* 0x000fc800078e00ff */
[----:B------:R-:W-:Y:S01]  /*0070*/  IMAD.U32 R7, R4, 0x10000, RZ ;  /* 0x0001000004077824 */ /* 0x000fe200078e00ff */
[----:B-1----:R-:W-:Y:S04]  /*0080*/  STG.E desc[UR4][R2.64], R5 ;  /* 0x0000000502007986 */ /* 0x002fe8000c101904 */
[----:B------:R-:W-:Y:S01]  /*0090*/  STG.E desc[UR4][R2.64+0x4], R7 ;  /* 0x0000040702007986 */ /* 0x000fe2000c101904 */
[----:B------:R-:W-:Y:S05]  /*00a0*/  EXIT ;  /* 0x000000000000794d */ /* 0x000fea0003800000 */
.L_x_27:
        /* <DEDUP_REMOVED lines=13> */
.L_x_48:


//--------------------- .text._Z7hisnan2Pf14__nv_bfloat162 --------------------------
	.section	.text._Z7hisnan2Pf14__nv_bfloat162,"ax",@progbits
	.align	128
        .global         _Z7hisnan2Pf14__nv_bfloat162
        .type           _Z7hisnan2Pf14__nv_bfloat162,@function
        .size           _Z7hisnan2Pf14__nv_bfloat162,(.L_x_49 - _Z7hisnan2Pf14__nv_bfloat162)
        .other          _Z7hisnan2Pf14__nv_bfloat162,@"STO_CUDA_ENTRY STV_DEFAULT"
_Z7hisnan2Pf14__nv_bfloat162:
.text._Z7hisnan2Pf14__nv_bfloat162:
[----:B------:R-:W-:Y:S08]  /*0000*/  LDC R1, c[0x0][0x37c] ;  /* 0x0000df00ff017b82 */ /* 0x000ff00000000800 */
[----:B------:R-:W0:Y:S01]  /*0010*/  LDC R0, c[0x0][0x388] ;  /* 0x0000e200ff007b82 */ /* 0x000e220000000800 */
[----:B------:R-:W1:Y:S07]  /*0020*/  LDCU.64 UR4, c[0x0][0x358] ;  /* 0x00006b00ff0477ac */ /* 0x000e6e0008000a00 */
[----:B------:R-:W1:Y:S01]  /*0030*/  LDC.64 R2, c[0x0][0x380] ;  /* 0x0000e000ff027b82 */ /* 0x000e620000000a00 */
[----:B0-----:R-:W-:-:S05]  /*0040*/  HSET2.BF16_V2.BF.NAN.AND R0, R0, R0, PT ;  /* 0x0000000000007233 */ /* 0x001fca0003808082 */
[C---:B------:R-:W-:Y:S01]  /*0050*/  PRMT R4, R0.reuse, 0x7632, R4 ;  /* 0x0000763200047816 */ /* 0x040fe20000000004 */
[----:B------:R-:W-:-:S04]  /*0060*/  IMAD.U32 R5, R0, 0x10000, RZ ;  /* 0x0001000000057824 */ /* 0x000fc800078e00ff */
[----:B------:R-:W-:Y:S01]  /*0070*/  IMAD.U32 R7, R4, 0x10000, RZ ;  /* 0x0001000004077824 */ /* 0x000fe200078e00ff */
[----:B-1----:R-:W-:Y:S04]  /*0080*/  STG.E desc[UR4][R2.64], R5 ;  /* 0x0000000502007986 */ /* 0x002fe8000c101904 */
[----:B------:R-:W-:Y:S01]  /*0090*/  STG.E desc[UR4][R2.64+0x4], R7 ;  /* 0x0000040702007986 */ /* 0x000fe2000c101904 */
[----:B------:R-:W-:Y:S05]  /*00a0*/  EXIT ;  /* 0x000000000000794d */ /* 0x000fea0003800000 */
.L_x_28:
        /* <DEDUP_REMOVED lines=13> */
.L_x_49:


//--------------------- .text._Z9hfma2_satPf14__nv_bfloat162S0_S0_ --------------------------
	.section	.text._Z9hfma2_satPf14__nv_bfloat162S0_S0_,"ax",@progbits
	.align	128
        .global         _Z9hfma2_satPf14__nv_bfloat162S0_S0_
        .type           _Z9hfma2_satPf14__nv_bfloat162S0_S0_,@function
        .size           _Z9hfma2_satPf14__nv_bfloat162S0_S0_,(.L_x_50 - _Z9hfma2_satPf14__nv_bfloat162S0_S0_)
        .other          _Z9hfma2_satPf14__nv_bfloat162S0_S0_,@"STO_CUDA_ENTRY STV_DEFAULT"
_Z9hfma2_satPf14__nv_bfloat162S0_S0_:
.text._Z9hfma2_satPf14__nv_bfloat162S0_S0_:
[----:B------:R-:W-:Y:S08]  /*0000*/  LDC R1, c[0x0][0x37c] ;  /* 0x0000df00ff017b82 */ /* 0x000ff00000000800 */
[----:B------:R-:W0:Y:S01]  /*0010*/  LDC R0, c[0x0][0x390] ;  /* 0x0000e400ff007b82 */ /* 0x000e220000000800 */
[----:B------:R-:W1:Y:S07]  /*0020*/  LDCU.64 UR4, c[0x0][0x358] ;  /* 0x00006b00ff0477ac */ /* 0x000e6e0008000a00 */
[----:B------:R-:W0:Y:S08]  /*0030*/  LDC.64 R4, c[0x0][0x388] ;  /* 0x0000e200ff047b82 */ /* 0x000e300000000a00 */
[----:B------:R-:W1:Y:S01]  /*0040*/  LDC.64 R2, c[0x0][0x380] ;  /* 0x0000e000ff027b82 */ /* 0x000e620000000a00 */
[----:B0-----:R-:W-:-:S05]  /*0050*/  HFMA2.BF16_V2 R0, R4, R5, R0 ;  /* 0x0000000504007231 */ /* 0x001fca0000200000 */
[----:B------:R-:W-:-:S04]  /*0060*/  HMNMX2.BF16_V2 R0, R0, RZ.H0_H0, !PT ;  /* 0x200000ff00007240 */ /* 0x000fc80007a00000 */
[----:B------:R-:W-:-:S05]  /*0070*/  HMNMX2.BF16_V2 R0, R0, 1, 1, PT ;  /* 0x3f803f8000007840 */ /* 0x000fca0003a00000 */
[C---:B------:R-:W-:Y:S01]  /*0080*/  PRMT R4, R0.reuse, 0x7632, R4 ;  /* 0x0000763200047816 */ /* 0x040fe20000000004 */
[----:B------:R-:W-:-:S04]  /*0090*/  IMAD.U32 R5, R0, 0x10000, RZ ;  /* 0x0001000000057824 */ /* 0x000fc800078e00ff */
[----:B------:R-:W-:Y:S01]  /*00a0*/  IMAD.U32 R7, R4, 0x10000, RZ ;  /* 0x0001000004077824 */ /* 0x000fe200078e00ff */
[----:B-1----:R-:W-:Y:S04]  /*00b0*/  STG.E desc[UR4][R2.64], R5 ;  /* 0x0000000502007986 */ /* 0x002fe8000c101904 */
[----:B------:R-:W-:Y:S01]  /*00c0*/  STG.E desc[UR4][R2.64+0x4], R7 ;  /* 0x0000040702007986 */ /* 0x000fe2000c101904 */
[----:B------:R-:W-:Y:S05]  /*00d0*/  EXIT ;  /* 0x000000000000794d */ /* 0x000fea0003800000 */
.L_x_29:
        /* <DEDUP_REMOVED lines=10> */
.L_x_50:


//--------------------- .text._Z10hfma2_reluPf14__nv_bfloat162S0_S0_ --------------------------
	.section	.text._Z10hfma2_reluPf14__nv_bfloat162S0_S0_,"ax",@progbits
	.align	128
        .global         _Z10hfma2_reluPf14__nv_bfloat162S0_S0_
        .type           _Z10hfma2_reluPf14__nv_bfloat162S0_S0_,@function
        .size           _Z10hfma2_reluPf14__nv_bfloat162S0_S0_,(.L_x_51 - _Z10hfma2_reluPf14__nv_bfloat162S0_S0_)
        .other          _Z10hfma2_reluPf14__nv_bfloat162S0_S0_,@"STO_CUDA_ENTRY STV_DEFAULT"
_Z10hfma2_reluPf14__nv_bfloat162S0_S0_:
.text._Z10hfma2_reluPf14__nv_bfloat162S0_S0_:
[----:B------:R-:W-:Y:S08]  /*0000*/  LDC R1, c[0x0][0x37c] ;  /* 0x0000df00ff017b82 */ /* 0x000ff00000000800 */
[----:B------:R-:W0:Y:S01]  /*0010*/  LDC R0, c[0x0][0x390] ;  /* 0x0000e400ff007b82 */ /* 0x000e220000000800 */
[----:B------:R-:W1:Y:S07]  /*0020*/  LDCU.64 UR4, c[0x0][0x358] ;  /* 0x00006b00ff0477ac */ /* 0x000e6e0008000a00 */
[----:B------:R-:W0:Y:S08]  /*0030*/  LDC.64 R4, c[0x0][0x388] ;  /* 0x0000e200ff047b82 */ /* 0x000e300000000a00 */
[----:B------:R-:W1:Y:S01]  /*0040*/  LDC.64 R2, c[0x0][0x380] ;  /* 0x0000e000ff027b82 */ /* 0x000e620000000a00 */
[----:B0-----:R-:W-:-:S05]  /*0050*/  HFMA2.BF16_V2.RELU R0, R4, R5, R0 ;  /* 0x0000000504007231 */ /* 0x001fca0003a08000 */
[C---:B------:R-:W-:Y:S02]  /*0060*/  PRMT R4, R0.reuse, 0x7632, R4 ;  /* 0x0000763200047816 */ /* 0x040fe40000000004 */
[----:B------:R-:W-:Y:S02]  /*0070*/  SHF.L.U32 R5, R0, 0x10, RZ ;  /* 0x0000001000057819 */ /* 0x000fe400000006ff */
[----:B------:R-:W-:-:S03]  /*0080*/  SHF.L.U32 R7, R4, 0x10, RZ ;  /* 0x0000001004077819 */ /* 0x000fc600000006ff */
[----:B-1----:R-:W-:Y:S04]  /*0090*/  STG.E desc[UR4][R2.64], R5 ;  /* 0x0000000502007986 */ /* 0x002fe8000c101904 */
[----:B------:R-:W-:Y:S01]  /*00a0*/  STG.E desc[UR4][R2.64+0x4], R7 ;  /* 0x0000040702007986 */ /* 0x000fe2000c101904 */
[----:B------:R-:W-:Y:S05]  /*00b0*/  EXIT ;  /* 0x000000000000794d */ /* 0x000fea0003800000 */
.L_x_30:
        /* <DEDUP_REMOVED lines=12> */
.L_x_51:


//--------------------- .text._Z5hfma2Pf14__nv_bfloat162S0_S0_ --------------------------
	.section	.text._Z5hfma2Pf14__nv_bfloat162S0_S0_,"ax",@progbits
	.align	128
        .global         _Z5hfma2Pf14__nv_bfloat162S0_S0_
        .type           _Z5hfma2Pf14__nv_bfloat162S0_S0_,@function
        .size           _Z5hfma2Pf14__nv_bfloat162S0_S0_,(.L_x_52 - _Z5hfma2Pf14__nv_bfloat162S0_S0_)
        .other          _Z5hfma2Pf14__nv_bfloat162S0_S0_,@"STO_CUDA_ENTRY STV_DEFAULT"
_Z5hfma2Pf14__nv_bfloat162S0_S0_:
.text._Z5hfma2Pf14__nv_bfloat162S0_S0_:
[----:B------:R-:W-:Y:S08]  /*0000*/  LDC R1, c[0x0][0x37c] ;  /* 0x0000df00ff017b82 */ /* 0x000ff00000000800 */
[----:B------:R-:W0:Y:S01]  /*0010*/  LDC R0, c[0x0][0x390] ;  /* 0x0000e400ff007b82 */ /* 0x000e220000000800 */
[----:B------:R-:W1:Y:S07]  /*0020*/  LDCU.64 UR4, c[0x0][0x358] ;  /* 0x00006b00ff0477ac */ /* 0x000e6e0008000a00 */
[----:B------:R-:W0:Y:S08]  /*0030*/  LDC.64 R4, c[0x0][0x388] ;  /* 0x0000e200ff047b82 */ /* 0x000e300000000a00 */
[----:B------:R-:W1:Y:S01]  /*0040*/  LDC.64 R2, c[0x0][0x380] ;  /* 0x0000e000ff027b82 */ /* 0x000e620000000a00 */
[----:B0-----:R-:W-:-:S05]  /*0050*/  HFMA2.BF16_V2 R0, R4, R5, R0 ;  /* 0x0000000504007231 */ /* 0x001fca0000200000 */
[C---:B------:R-:W-:Y:S02]  /*0060*/  PRMT R4, R0.reuse, 0x7632, R4 ;  /* 0x0000763200047816 */ /* 0x040fe40000000004 */
[----:B------:R-:W-:Y:S02]  /*0070*/  SHF.L.U32 R5, R0, 0x10, RZ ;  /* 0x0000001000057819 */ /* 0x000fe400000006ff */
[----:B------:R-:W-:-:S03]  /*0080*/  SHF.L.U32 R7, R4, 0x10, RZ ;  /* 0x0000001004077819 */ /* 0x000fc600000006ff */
[----:B-1----:R-:W-:Y:S04]  /*0090*/  STG.E desc[UR4][R2.64], R5 ;  /* 0x0000000502007986 */ /* 0x002fe8000c101904 */
[----:B------:R-:W-:Y:S01]  /*00a0*/  STG.E desc[UR4][R2.64+0x4], R7 ;  /* 0x0000040702007986 */ /* 0x000fe2000c101904 */
[----:B------:R-:W-:Y:S05]  /*00b0*/  EXIT ;  /* 0x000000000000794d */ /* 0x000fea0003800000 */
.L_x_31:
        /* <DEDUP_REMOVED lines=12> */
.L_x_52:


//--------------------- .text._Z5habs2Pf14__nv_bfloat162 --------------------------
	.section	.text._Z5habs2Pf14__nv_bfloat162,"ax",@progbits
	.align	128
        .global         _Z5habs2Pf14__nv_bfloat162
        .type           _Z5habs2Pf14__nv_bfloat162,@function
        .size           _Z5habs2Pf14__nv_bfloat162,(.L_x_53 - _Z5habs2Pf14__nv_bfloat162)
        .other          _Z5habs2Pf14__nv_bfloat162,@"STO_CUDA_ENTRY STV_DEFAULT"
_Z5habs2Pf14__nv_bfloat162:
.text._Z5habs2Pf14__nv_bfloat162:
[----:B------:R-:W-:Y:S08]  /*0000*/  LDC R1, c[0x0][0x37c] ;  /* 0x0000df00ff017b82 */ /* 0x000ff00000000800 */
[----:B------:R-:W0:Y:S01]  /*0010*/  LDC R0, c[0x0][0x388] ;  /* 0x0000e200ff007b82 */ /* 0x000e220000000800 */
[----:B------:R-:W1:Y:S07]  /*0020*/  LDCU.64 UR4, c[0x0][0x358] ;  /* 0x00006b00ff0477ac */ /* 0x000e6e0008000a00 */
[----:B------:R-:W1:Y:S01]  /*0030*/  LDC.64 R2, c[0x0][0x380] ;  /* 0x0000e000ff027b82 */ /* 0x000e620000000a00 */
[----:B0-----:R-:W-:-:S05]  /*0040*/  HFMA2.BF16_V2 R0, -RZ.H0_H0, RZ.H0_H0, |R0| ;  /* 0x200000ffff007231 */ /* 0x001fca0000280900 */
[C---:B------:R-:W-:Y:S02]  /*0050*/  PRMT R4, R0.reuse, 0x7632, R4 ;  /* 0x0000763200047816 */ /* 0x040fe40000000004 */
[----:B------:R-:W-:Y:S02]  /*0060*/  SHF.L.U32 R5, R0, 0x10, RZ ;  /* 0x0000001000057819 */ /* 0x000fe400000006ff */
[----:B------:R-:W-:-:S03]  /*0070*/  SHF.L.U32 R7, R4, 0x10, RZ ;  /* 0x0000001004077819 */ /* 0x000fc600000006ff */
[----:B-1----:R-:W-:Y:S04]  /*0080*/  STG.E desc[UR4][R2.64], R5 ;  /* 0x0000000502007986 */ /* 0x002fe8000c101904 */
[----:B------:R-:W-:Y:S01]  /*0090*/  STG.E desc[UR4][R2.64+0x4], R7 ;  /* 0x0000040702007986 */ /* 0x000fe2000c101904 */
[----:B------:R-:W-:Y:S05]  /*00a0*/  EXIT ;  /* 0x000000000000794d */ /* 0x000fea0003800000 */
.L_x_32:
        /* <DEDUP_REMOVED lines=13> */
.L_x_53:


//--------------------- .nv.global.init           --------------------------
	.section	.nv.global.init,"aw",@progbits
	.align	4
.nv.global.init:
	.type		__cudart_i2opi_f,@object
	.size		__cudart_i2opi_f,(.L_0 - __cudart_i2opi_f)
__cudart_i2opi_f:
        /*0000*/ 	.byte	0x41, 0x90, 0x43, 0x3c, 0x99, 0x95, 0x62, 0xdb, 0xc0, 0xdd, 0x34, 0xf5, 0xd1, 0x57, 0x27, 0xfc
        /*0010*/ 	.byte	0x29, 0x15, 0x44, 0x4e, 0x6e, 0x83, 0xf9, 0xa2
.L_0:


//--------------------- .nv.shared.reserved.0     --------------------------
	.section	.nv.shared.reserved.0,"aw",@nobits
	.weak		__nv_reservedSMEM_offset_0_alias
	.size		__nv_reservedSMEM_offset_0_alias, 0, 64
	.other		__nv_reservedSMEM_offset_0_alias,@"STO_CUDA_RESERVED_SHARED STV_DEFAULT"
__nv_reservedSMEM_offset_0_alias:
	.zero		0
	.zero		64


//--------------------- .nv.constant0._Z8_h2truncPf14__nv_bfloat162 --------------------------
	.section	.nv.constant0._Z8_h2truncPf14__nv_bfloat162,"a",@progbits
	.sectionflags	@""
	.align	4
.nv.constant0._Z8_h2truncPf14__nv_bfloat162:
	.zero		908


//--------------------- .nv.constant0._Z7_h2sqrtPf14__nv_bfloat162 --------------------------
	.section	.nv.constant0._Z7_h2sqrtPf14__nv_bfloat162,"a",@progbits
	.sectionflags	@""
	.align	4
.nv.constant0._Z7_h2sqrtPf14__nv_bfloat162:
	.zero		908


//--------------------- .nv.constant0._Z6_h2sinPf14__nv_bfloat162 --------------------------
	.section	.nv.constant0._Z6_h2sinPf14__nv_bfloat162,"a",@progbits
	.sectionflags	@""
	.align	4
.nv.constant0._Z6_h2sinPf14__nv_bfloat162:
	.zero		908


//--------------------- .nv.constant0._Z8_h2rsqrtPf14__nv_bfloat162 --------------------------
	.section	.nv.constant0._Z8_h2rsqrtPf14__nv_bfloat162,"a",@progbits
	.sectionflags	@""
	.align	4
.nv.constant0._Z8_h2rsqrtPf14__nv_bfloat162:
	.zero		908


//--------------------- .nv.constant0._Z7_h2rintPf14__nv_bfloat162 --------------------------
	.section	.nv.constant0._Z7_h2rintPf14__nv_bfloat162,"a",@progbits
	.sectionflags	@""
	.align	4
.nv.constant0._Z7_h2rintPf14__nv_bfloat162:
	.zero		908


//--------------------- .nv.constant0._Z7_h2log2Pf14__nv_bfloat162 --------------------------
	.section	.nv.constant0._Z7_h2log2Pf14__nv_bfloat162,"a",@progbits
	.sectionflags	@""
	.align	4
.nv.constant0._Z7_h2log2Pf14__nv_bfloat162:
	.zero		908


//--------------------- .nv.constant0._Z8_h2log10Pf14__nv_bfloat162 --------------------------
	.section	.nv.constant0._Z8_h2log10Pf14__nv_bfloat162,"a",@progbits
	.sectionflags	@""
	.align	4
.nv.constant0._Z8_h2log10Pf14__nv_bfloat162:
	.zero		908


//--------------------- .nv.constant0._Z6_h2logPf14__nv_bfloat162 --------------------------
	.section	.nv.constant0._Z6_h2logPf14__nv_bfloat162,"a",@progbits
	.sectionflags	@""
	.align	4
.nv.constant0._Z6_h2logPf14__nv_bfloat162:
	.zero		908


//--------------------- .nv.constant0._Z8_h2floorPf14__nv_bfloat162 --------------------------
	.section	.nv.constant0._Z8_h2floorPf14__nv_bfloat162,"a",@progbits
	.sectionflags	@""
	.align	4
.nv.constant0._Z8_h2floorPf14__nv_bfloat162:
	.zero		908


//--------------------- .nv.constant0._Z7_h2exp2Pf14__nv_bfloat162 --------------------------
	.section	.nv.constant0._Z7_h2exp2Pf14__nv_bfloat162,"a",@progbits
	.sectionflags	@""
	.align	4
.nv.constant0._Z7_h2exp2Pf14__nv_bfloat162:
	.zero		908


//--------------------- .nv.constant0._Z8_h2exp10Pf14__nv_bfloat162 --------------------------
	.section	.nv.constant0._Z8_h2exp10Pf14__nv_bfloat162,"a",@progbits
	.sectionflags	@""
	.align	4
.nv.constant0._Z8_h2exp10Pf14__nv_bfloat162:
	.zero		908


//--------------------- .nv.constant0._Z6_h2expPf14__nv_bfloat162 --------------------------
	.section	.nv.constant0._Z6_h2expPf14__nv_bfloat162,"a",@progbits
	.sectionflags	@""
	.align	4
.nv.constant0._Z6_h2expPf14__nv_bfloat162:
	.zero		908


//--------------------- .nv.constant0._Z6_h2cosPf14__nv_bfloat162 --------------------------
	.section	.nv.constant0._Z6_h2cosPf14__nv_bfloat162,"a",@progbits
	.sectionflags	@""
	.align	4
.nv.constant0._Z6_h2cosPf14__nv_bfloat162:
	.zero		908


//--------------------- .nv.constant0._Z7_h2ceilPf14__nv_bfloat162 --------------------------
	.section	.nv.constant0._Z7_h2ceilPf14__nv_bfloat162,"a",@progbits
	.sectionflags	@""
	.align	4
.nv.constant0._Z7_h2ceilPf14__nv_bfloat162:
	.zero		908


//--------------------- .nv.constant0._Z5hmin2Pf14__nv_bfloat162S0_ --------------------------
	.section	.nv.constant0._Z5hmin2Pf14__nv_bfloat162S0_,"a",@progbits
	.sectionflags	@""
	.align	4
.nv.constant0._Z5hmin2Pf14__nv_bfloat162S0_:
	.zero		912


//--------------------- .nv.constant0._Z5hmax2Pf14__nv_bfloat162S0_ --------------------------
	.section	.nv.constant0._Z5hmax2Pf14__nv_bfloat162S0_,"a",@progbits
	.sectionflags	@""
	.align	4
.nv.constant0._Z5hmax2Pf14__nv_bfloat162S0_:
	.zero		912


//--------------------- .nv.constant0._Z7hisnan2Pf14__nv_bfloat162 --------------------------
	.section	.nv.constant0._Z7hisnan2Pf14__nv_bfloat162,"a",@progbits
	.sectionflags	@""
	.align	4
.nv.constant0._Z7hisnan2Pf14__nv_bfloat162:
	.zero		908


//--------------------- .nv.constant0._Z9hfma2_satPf14__nv_bfloat162S0_S0_ --------------------------
	.section	.nv.constant0._Z9hfma2_satPf14__nv_bfloat162S0_S0_,"a",@progbits
	.sectionflags	@""
	.align	4
.nv.constant0._Z9hfma2_satPf14__nv_bfloat162S0_S0_:
	.zero		916


//--------------------- .nv.constant0._Z10hfma2_reluPf14__nv_bfloat162S0_S0_ --------------------------
	.section	.nv.constant0._Z10hfma2_reluPf14__nv_bfloat162S0_S0_,"a",@progbits
	.sectionflags	@""
	.align	4
.nv.constant0._Z10hfma2_reluPf14__nv_bfloat162S0_S0_:
	.zero		916


//--------------------- .nv.constant0._Z5hfma2Pf14__nv_bfloat162S0_S0_ --------------------------
	.section	.nv.constant0._Z5hfma2Pf14__nv_bfloat162S0_S0_,"a",@progbits
	.sectionflags	@""
	.align	4
.nv.constant0._Z5hfma2Pf14__nv_bfloat162S0_S0_:
	.zero		916


//--------------------- .nv.constant0._Z5habs2Pf14__nv_bfloat162 --------------------------
	.section	.nv.constant0._Z5habs2Pf14__nv_bfloat162,"a",@progbits
	.sectionflags	@""
	.align	4
.nv.constant0._Z5habs2Pf14__nv_bfloat162:
	.zero		908


//--------------------- SYMBOLS --------------------------

	.type		.nv.reservedSmem.offset0,@object
	.size		.nv.reservedSmem.offset0,0x4
